// auto-generated by cutlass_sweep.gemm — config: {"arch": "sm_90", "cluster_m": 1, "cluster_n": 1, "cublas_kernel_name": "_Z20magma_sgemmEx_kernelIf13__nv_bfloat16S0_Lb1ELb0ELi6ELi4ELi6ELi3ELi4EEviii13BatchedTensoriS1_iS1_iS1_iiiPKT_S4_S2_S2_i18cublasLtEpilogue_tiPKvl", "dtype": "bf16", "dtype_b": "bf16", "dtype_c_cpp": "cutlass::bfloat16_t", "layout": "tn", "stages": 0, "tile_k": 64, "tile_m": 64, "tile_n": 16}
#include "cutlass/cutlass.h"
#include "cutlass/gemm/collective/collective_builder.hpp"
#include "cutlass/gemm/device/gemm_universal_adapter.h"
#include "cutlass/gemm/kernel/gemm_universal.hpp"
#include "cutlass/epilogue/collective/collective_builder.hpp"

using ElemA = cutlass::bfloat16_t;
using ElemB = cutlass::bfloat16_t;
using ElemCD = cutlass::bfloat16_t;
using Acc  = float;
using TileShape    = cute::Shape<cute::_64, cute::_16, cute::_64>;
using ClusterShape = cute::Shape<cute::_1, cute::_1, cute::_1>;

using CollectiveEpilogue = typename cutlass::epilogue::collective::CollectiveBuilder<
    cutlass::arch::Sm90, cutlass::arch::OpClassTensorOp,
    TileShape, ClusterShape,
    cutlass::epilogue::collective::EpilogueTileAuto,
    Acc, Acc,
    ElemCD, cutlass::layout::RowMajor, 128 / cutlass::sizeof_bits<ElemCD>::value,
    ElemCD, cutlass::layout::RowMajor, 128 / cutlass::sizeof_bits<ElemCD>::value,
    cutlass::epilogue::collective::EpilogueScheduleAuto
  >::CollectiveOp;

using CollectiveMainloop = typename cutlass::gemm::collective::CollectiveBuilder<
    cutlass::arch::Sm90, cutlass::arch::OpClassTensorOp,
    ElemA, cutlass::layout::ColumnMajor, 128 / cutlass::sizeof_bits<ElemA>::value,
    ElemB, cutlass::layout::RowMajor, 128 / cutlass::sizeof_bits<ElemB>::value,
    Acc,
    TileShape, ClusterShape,
    cutlass::gemm::collective::StageCountAutoCarveout<static_cast<int>(sizeof(typename CollectiveEpilogue::SharedStorage))>,
    cutlass::gemm::collective::KernelScheduleAuto
  >::CollectiveOp;

using GemmKernel = cutlass::gemm::kernel::GemmUniversal<
    cute::Shape<int,int,int,int>,
    CollectiveMainloop,
    CollectiveEpilogue
>;
using Gemm = cutlass::gemm::device::GemmUniversalAdapter<GemmKernel>;

// Force the device kernel symbol into the cubin without needing a host main.
auto* _anchor = &cutlass::device_kernel<GemmKernel>;


// ===== COMPILED SASS (sm_90a) =====

	.target	sm_90a

	.elftype	@"ET_EXEC"


//--------------------- .note.nv.tkinfo           --------------------------
	.section	.note.nv.tkinfo,"",@"SHT_NOTE"
	.sectionflags	@"SHF_NOTE_NV_TKINFO"
	.tkinfo
        /*0018*/ 	.word	0x00000002
        /*0030*/ 	.string	""
        /*0030*/ 	.string	"ptxas"
        /*0030*/ 	.string	"Cuda compilation tools, release 13.0, V13.0.88"
        /*0030*/ 	.string	"Build cuda_13.0.r13.0/compiler.36424714_0"
        /*0030*/ 	.string	"-arch sm_90a -m 64 "



//--------------------- .note.nv.cuinfo           --------------------------
	.section	.note.nv.cuinfo,"",@"SHT_NOTE"
	.sectionflags	@"SHF_NOTE_NV_CUINFO"
        /*0018*/ 	.short	0x0002
        /*001a*/ 	.short	0x005a
        /*001c*/ 	.short	0x0082
	.zero		2


//--------------------- .nv.info                  --------------------------
	.section	.nv.info,"",@"SHT_CUDA_INFO"
	.align	4


	//----- nvinfo : EIATTR_REGCOUNT
	.align		4
        /*0000*/ 	.byte	0x04, 0x2f
        /*0002*/ 	.short	(.L_15 - .L_14)
	.align		4
.L_14:
        /*0004*/ 	.word	index@(_ZN7cutlass13device_kernelINS_4gemm6kernel13GemmUniversalIN4cute5tupleIJiiiiEEENS1_10collective13CollectiveMmaINS1_34MainloopSm90TmaGmmaWarpSpecializedILi22ENS5_IJNS4_1CILi1EEESB_SB_EEENS1_32KernelTmaWarpSpecializedPingpongEEENS5_IJNSA_ILi64EEENSA_ILi16EEESF_EEENS_10bfloat16_tENS5_IJSB_llEEESI_SJ_NS4_8TiledMMAINS4_8MMA_AtomIJNS4_4SM904GMMA27MMA_64x16x16_F32BF16BF16_SSILNSN_5MajorE1ELSP_1ELNSN_7ScaleInE1ELSQ_1EEEEEENS4_6LayoutISC_NS5_IJNSA_ILi0EEESU_SU_EEEEENS5_IJNS4_10UnderscoreESX_SX_EEEEENS4_13SM90_TMA_LOADENS4_14ComposedLayoutINS4_7SwizzleILi3ELi4ELi3EEENS4_18smem_ptr_flag_bitsILi16EEENST_INS5_IJSF_NSA_ILi8EEEEEENS5_IJSB_SF_EEEEEEEvNS4_8identityES10_NS11_INS12_ILi1ELi4ELi3EEES15_NST_INS5_IJSG_S16_EEENS5_IJSB_SG_EEEEEEEvS1B_EENS_8epilogue10collective6detail29Sm90TmaWarpSpecializedAdapterINS1J_15DefaultEpilogueISI_NS5_IJlSB_lEEES1N_NS1I_6thread17LinearCombinationISI_Li1EffLNS1O_9ScaleType4KindE0ELNS_15FloatRoundStyleE2ESI_EENS1_15EpilogueDefaultEEEEEvvEEEEvNT_6ParamsE)
        /*0008*/ 	.word	0x000000a8


	//----- nvinfo : EIATTR_FRAME_SIZE
	.align		4
.L_15:
        /*000c*/ 	.byte	0x04, 0x11
        /*000e*/ 	.short	(.L_17 - .L_16)
	.align		4
.L_16:
        /*0010*/ 	.word	index@(_ZN7cutlass13device_kernelINS_4gemm6kernel13GemmUniversalIN4cute5tupleIJiiiiEEENS1_10collective13CollectiveMmaINS1_34MainloopSm90TmaGmmaWarpSpecializedILi22ENS5_IJNS4_1CILi1EEESB_SB_EEENS1_32KernelTmaWarpSpecializedPingpongEEENS5_IJNSA_ILi64EEENSA_ILi16EEESF_EEENS_10bfloat16_tENS5_IJSB_llEEESI_SJ_NS4_8TiledMMAINS4_8MMA_AtomIJNS4_4SM904GMMA27MMA_64x16x16_F32BF16BF16_SSILNSN_5MajorE1ELSP_1ELNSN_7ScaleInE1ELSQ_1EEEEEENS4_6LayoutISC_NS5_IJNSA_ILi0EEESU_SU_EEEEENS5_IJNS4_10UnderscoreESX_SX_EEEEENS4_13SM90_TMA_LOADENS4_14ComposedLayoutINS4_7SwizzleILi3ELi4ELi3EEENS4_18smem_ptr_flag_bitsILi16EEENST_INS5_IJSF_NSA_ILi8EEEEEENS5_IJSB_SF_EEEEEEEvNS4_8identityES10_NS11_INS12_ILi1ELi4ELi3EEES15_NST_INS5_IJSG_S16_EEENS5_IJSB_SG_EEEEEEEvS1B_EENS_8epilogue10collective6detail29Sm90TmaWarpSpecializedAdapterINS1J_15DefaultEpilogueISI_NS5_IJlSB_lEEES1N_NS1I_6thread17LinearCombinationISI_Li1EffLNS1O_9ScaleType4KindE0ELNS_15FloatRoundStyleE2ESI_EENS1_15EpilogueDefaultEEEEEvvEEEEvNT_6ParamsE)
        /*0014*/ 	.word	0x00000000


	//----- nvinfo : EIATTR_MIN_STACK_SIZE
	.align		4
.L_17:
        /*0018*/ 	.byte	0x04, 0x12
        /*001a*/ 	.short	(.L_19 - .L_18)
	.align		4
.L_18:
        /*001c*/ 	.word	index@(_ZN7cutlass13device_kernelINS_4gemm6kernel13GemmUniversalIN4cute5tupleIJiiiiEEENS1_10collective13CollectiveMmaINS1_34MainloopSm90TmaGmmaWarpSpecializedILi22ENS5_IJNS4_1CILi1EEESB_SB_EEENS1_32KernelTmaWarpSpecializedPingpongEEENS5_IJNSA_ILi64EEENSA_ILi16EEESF_EEENS_10bfloat16_tENS5_IJSB_llEEESI_SJ_NS4_8TiledMMAINS4_8MMA_AtomIJNS4_4SM904GMMA27MMA_64x16x16_F32BF16BF16_SSILNSN_5MajorE1ELSP_1ELNSN_7ScaleInE1ELSQ_1EEEEEENS4_6LayoutISC_NS5_IJNSA_ILi0EEESU_SU_EEEEENS5_IJNS4_10UnderscoreESX_SX_EEEEENS4_13SM90_TMA_LOADENS4_14ComposedLayoutINS4_7SwizzleILi3ELi4ELi3EEENS4_18smem_ptr_flag_bitsILi16EEENST_INS5_IJSF_NSA_ILi8EEEEEENS5_IJSB_SF_EEEEEEEvNS4_8identityES10_NS11_INS12_ILi1ELi4ELi3EEES15_NST_INS5_IJSG_S16_EEENS5_IJSB_SG_EEEEEEEvS1B_EENS_8epilogue10collective6detail29Sm90TmaWarpSpecializedAdapterINS1J_15DefaultEpilogueISI_NS5_IJlSB_lEEES1N_NS1I_6thread17LinearCombinationISI_Li1EffLNS1O_9ScaleType4KindE0ELNS_15FloatRoundStyleE2ESI_EENS1_15EpilogueDefaultEEEEEvvEEEEvNT_6ParamsE)
        /*0020*/ 	.word	0x00000000
.L_19:


//--------------------- .nv.compat                --------------------------
	.section	.nv.compat,"",@"SHT_CUDA_COMPAT_INFO"
	.align	4
        /*0000*/ 	.byte	0x02, 0x09, 0x01, 0x00, 0x02, 0x02, 0x04, 0x00, 0x02, 0x05, 0x05, 0x00, 0x03, 0x07, 0x01, 0x01
        /*0010*/ 	.byte	0x02, 0x03, 0x01, 0x00, 0x02, 0x06, 0x01, 0x00, 0x04, 0x0b, 0x08, 0x00, 0x00, 0x00, 0x00, 0x00
        /*0020*/ 	.byte	0x00, 0x00, 0x00, 0x00


//--------------------- .nv.info._ZN7cutlass13device_kernelINS_4gemm6kernel13GemmUniversalIN4cute5tupleIJiiiiEEENS1_10collective13CollectiveMmaINS1_34MainloopSm90TmaGmmaWarpSpecializedILi22ENS5_IJNS4_1CILi1EEESB_SB_EEENS1_32KernelTmaWarpSpecializedPingpongEEENS5_IJNSA_ILi64EEENSA_ILi16EEESF_EEENS_10bfloat16_tENS5_IJSB_llEEESI_SJ_NS4_8TiledMMAINS4_8MMA_AtomIJNS4_4SM904GMMA27MMA_64x16x16_F32BF16BF16_SSILNSN_5MajorE1ELSP_1ELNSN_7ScaleInE1ELSQ_1EEEEEENS4_6LayoutISC_NS5_IJNSA_ILi0EEESU_SU_EEEEENS5_IJNS4_10UnderscoreESX_SX_EEEEENS4_13SM90_TMA_LOADENS4_14ComposedLayoutINS4_7SwizzleILi3ELi4ELi3EEENS4_18smem_ptr_flag_bitsILi16EEENST_INS5_IJSF_NSA_ILi8EEEEEENS5_IJSB_SF_EEEEEEEvNS4_8identityES10_NS11_INS12_ILi1ELi4ELi3EEES15_NST_INS5_IJSG_S16_EEENS5_IJSB_SG_EEEEEEEvS1B_EENS_8epilogue10collective6detail29Sm90TmaWarpSpecializedAdapterINS1J_15DefaultEpilogueISI_NS5_IJlSB_lEEES1N_NS1I_6thread17LinearCombinationISI_Li1EffLNS1O_9ScaleType4KindE0ELNS_15FloatRoundStyleE2ESI_EENS1_15EpilogueDefaultEEEEEvvEEEEvNT_6ParamsE --------------------------
	.section	.nv.info._ZN7cutlass13device_kernelINS_4gemm6kernel13GemmUniversalIN4cute5tupleIJiiiiEEENS1_10collective13CollectiveMmaINS1_34MainloopSm90TmaGmmaWarpSpecializedILi22ENS5_IJNS4_1CILi1EEESB_SB_EEENS1_32KernelTmaWarpSpecializedPingpongEEENS5_IJNSA_ILi64EEENSA_ILi16EEESF_EEENS_10bfloat16_tENS5_IJSB_llEEESI_SJ_NS4_8TiledMMAINS4_8MMA_AtomIJNS4_4SM904GMMA27MMA_64x16x16_F32BF16BF16_SSILNSN_5MajorE1ELSP_1ELNSN_7ScaleInE1ELSQ_1EEEEEENS4_6LayoutISC_NS5_IJNSA_ILi0EEESU_SU_EEEEENS5_IJNS4_10UnderscoreESX_SX_EEEEENS4_13SM90_TMA_LOADENS4_14ComposedLayoutINS4_7SwizzleILi3ELi4ELi3EEENS4_18smem_ptr_flag_bitsILi16EEENST_INS5_IJSF_NSA_ILi8EEEEEENS5_IJSB_SF_EEEEEEEvNS4_8identityES10_NS11_INS12_ILi1ELi4ELi3EEES15_NST_INS5_IJSG_S16_EEENS5_IJSB_SG_EEEEEEEvS1B_EENS_8epilogue10collective6detail29Sm90TmaWarpSpecializedAdapterINS1J_15DefaultEpilogueISI_NS5_IJlSB_lEEES1N_NS1I_6thread17LinearCombinationISI_Li1EffLNS1O_9ScaleType4KindE0ELNS_15FloatRoundStyleE2ESI_EENS1_15EpilogueDefaultEEEEEvvEEEEvNT_6ParamsE,"",@"SHT_CUDA_INFO"
	.sectionflags	@""
	.align	4


	//----- nvinfo : EIATTR_CUDA_API_VERSION
	.align		4
        /*0000*/ 	.byte	0x04, 0x37
        /*0002*/ 	.short	(.L_21 - .L_20)
.L_20:
        /*0004*/ 	.word	0x00000082


	//----- nvinfo : EIATTR_KPARAM_INFO
	.align		4
.L_21:
        /*0008*/ 	.byte	0x04, 0x17
        /*000a*/ 	.short	(.L_23 - .L_22)
.L_22:
        /*000c*/ 	.word	0x00000000
        /*0010*/ 	.short	0x0000
        /*0012*/ 	.short	0x0070
        /*0014*/ 	.byte	0x00, 0xf0, 0x01, 0x10


	//----- nvinfo : EIATTR_SPARSE_MMA_MASK
	.align		4
.L_23:
        /*0018*/ 	.byte	0x03, 0x50
        /*001a*/ 	.short	0x0000


	//----- nvinfo : EIATTR_MAXREG_COUNT
	.align		4
        /*001c*/ 	.byte	0x03, 0x1b
        /*001e*/ 	.short	0x00a8


	//----- nvinfo : EIATTR_NUM_BARRIERS
	.align		4
        /*0020*/ 	.byte	0x02, 0x4c
        /*0022*/ 	.byte	0x01
	.zero		1


	//----- nvinfo : EIATTR_EXTERNS
	.align		4
        /*0024*/ 	.byte	0x04, 0x0f
        /*0026*/ 	.short	(.L_25 - .L_24)


	//   ....[0]....
	.align		4
.L_24:
        /*0028*/ 	.word	index@(__assertfail)


	//----- nvinfo : EIATTR_MERCURY_ISA_VERSION
	.align		4
.L_25:
        /*002c*/ 	.byte	0x03, 0x5f
        /*002e*/ 	.short	0x0101


	//----- nvinfo : EIATTR_INT_WARP_WIDE_INSTR_OFFSETS
	.align		4
        /*0030*/ 	.byte	0x04, 0x31
        /*0032*/ 	.short	(.L_27 - .L_26)


	//   ....[0]....
.L_26:
        /*0034*/ 	.word	0x00000650


	//   ....[1]....
        /*0038*/ 	.word	0x00000670


	//   ....[2]....
        /*003c*/ 	.word	0x000006f0


	//   ....[3]....
        /*0040*/ 	.word	0x00000700


	//   ....[4]....
        /*0044*/ 	.word	0x00000710


	//   ....[5]....
        /*0048*/ 	.word	0x00000730


	//   ....[6]....
        /*004c*/ 	.word	0x000007c0


	//   ....[7]....
        /*0050*/ 	.word	0x000007e0


	//----- nvinfo : EIATTR_COOP_GROUP_MASK_REGIDS
	.align		4
.L_27:
        /*0054*/ 	.byte	0x04, 0x29
        /*0056*/ 	.short	(.L_29 - .L_28)


	//   ....[0]....
.L_28:
        /*0058*/ 	.word	0xffffffff


	//   ....[1]....
        /*005c*/ 	.word	0xffffffff


	//   ....[2]....
        /*0060*/ 	.word	0xffffffff


	//   ....[3]....
        /*0064*/ 	.word	0xffffffff


	//   ....[4]....
        /*0068*/ 	.word	0xffffffff


	//   ....[5]....
        /*006c*/ 	.word	0xffffffff


	//----- nvinfo : EIATTR_COOP_GROUP_INSTR_OFFSETS
	.align		4
.L_29:
        /*0070*/ 	.byte	0x04, 0x28
        /*0072*/ 	.short	(.L_31 - .L_30)


	//   ....[0]....
.L_30:
        /*0074*/ 	.word	0x00000060


	//   ....[1]....
        /*0078*/ 	.word	0x00000070


	//   ....[2]....
        /*007c*/ 	.word	0x00000130


	//   ....[3]....
        /*0080*/ 	.word	0x00000530


	//   ....[4]....
        /*0084*/ 	.word	0x00000570


	//   ....[5]....
        /*0088*/ 	.word	0x000005b0


	//----- nvinfo : EIATTR_REG_RECONFIG
	.align		4
.L_31:
        /*008c*/ 	.byte	0x01, 0x54
	.zero		2


	//----- nvinfo : EIATTR_SYSCALL_OFFSETS
	.align		4
        /*0090*/ 	.byte	0x04, 0x46
        /*0092*/ 	.short	(.L_33 - .L_32)


	//   ....[0]....
.L_32:
        /*0094*/ 	.word	0x00001870


	//----- nvinfo : EIATTR_MBARRIER_INSTR_OFFSETS
	.align		4
.L_33:
        /*0098*/ 	.byte	0x04, 0x39
        /*009a*/ 	.short	(.L_35 - .L_34)


	//   ....[0]....
.L_34:
        /*009c*/ 	.word	0x00000250
        /*00a0*/ 	.word	0x000000ff
        /*00a4*/ 	.word	0x00000000
        /*00a8*/ 	.short	0x0100
        /*00aa*/ 	.byte	0x08
	.zero		1


	//   ....[1]....
        /*00ac*/ 	.word	0x00000260
        /*00b0*/ 	.word	0x000000ff
        /*00b4*/ 	.word	0x000000b0
        /*00b8*/ 	.short	0x0100
        /*00ba*/ 	.byte	0x08
	.zero		1


	//   ....[2]....
        /*00bc*/ 	.word	0x00000270
        /*00c0*/ 	.word	0x000000ff
        /*00c4*/ 	.word	0x00000008
        /*00c8*/ 	.short	0x0100
        /*00ca*/ 	.byte	0x08
	.zero		1


	//   ....[3]....
        /*00cc*/ 	.word	0x00000280
        /*00d0*/ 	.word	0x000000ff
        /*00d4*/ 	.word	0x000000b8
        /*00d8*/ 	.short	0x0100
        /*00da*/ 	.byte	0x08
	.zero		1


	//   ....[4]....
        /*00dc*/ 	.word	0x00000290
        /*00e0*/ 	.word	0x000000ff
        /*00e4*/ 	.word	0x00000010
        /*00e8*/ 	.short	0x0100
        /*00ea*/ 	.byte	0x08
	.zero		1


	//   ....[5]....
        /*00ec*/ 	.word	0x000002a0
        /*00f0*/ 	.word	0x000000ff
        /*00f4*/ 	.word	0x000000c0
        /*00f8*/ 	.short	0x0100
        /*00fa*/ 	.byte	0x08
	.zero		1


	//   ....[6]....
        /*00fc*/ 	.word	0x000002b0
        /*0100*/ 	.word	0x000000ff
        /*0104*/ 	.word	0x00000018
        /*0108*/ 	.short	0x0100
        /*010a*/ 	.byte	0x08
	.zero		1


	//   ....[7]....
        /*010c*/ 	.word	0x000002c0
        /*0110*/ 	.word	0x000000ff
        /*0114*/ 	.word	0x000000c8
        /*0118*/ 	.short	0x0100
        /*011a*/ 	.byte	0x08
	.zero		1


	//   ....[8]....
        /*011c*/ 	.word	0x000002d0
        /*0120*/ 	.word	0x000000ff
        /*0124*/ 	.word	0x00000020
        /*0128*/ 	.short	0x0100
        /*012a*/ 	.byte	0x08
	.zero		1


	//   ....[9]....
        /*012c*/ 	.word	0x000002e0
        /*0130*/ 	.word	0x000000ff
        /*0134*/ 	.word	0x000000d0
        /*0138*/ 	.short	0x0100
        /*013a*/ 	.byte	0x08
	.zero		1


	//   ....[10]....
        /*013c*/ 	.word	0x000002f0
        /*0140*/ 	.word	0x000000ff
        /*0144*/ 	.word	0x00000028
        /*0148*/ 	.short	0x0100
        /*014a*/ 	.byte	0x08
	.zero		1


	//   ....[11]....
        /*014c*/ 	.word	0x00000300
        /*0150*/ 	.word	0x000000ff
        /*0154*/ 	.word	0x000000d8
        /*0158*/ 	.short	0x0100
        /*015a*/ 	.byte	0x08
	.zero		1


	//   ....[12]....
        /*015c*/ 	.word	0x00000310
        /*0160*/ 	.word	0x000000ff
        /*0164*/ 	.word	0x00000030
        /*0168*/ 	.short	0x0100
        /*016a*/ 	.byte	0x08
	.zero		1


	//   ....[13]....
        /*016c*/ 	.word	0x00000320
        /*0170*/ 	.word	0x000000ff
        /*0174*/ 	.word	0x000000e0
        /*0178*/ 	.short	0x0100
        /*017a*/ 	.byte	0x08
	.zero		1


	//   ....[14]....
        /*017c*/ 	.word	0x00000330
        /*0180*/ 	.word	0x000000ff
        /*0184*/ 	.word	0x00000038
        /*0188*/ 	.short	0x0100
        /*018a*/ 	.byte	0x08
	.zero		1


	//   ....[15]....
        /*018c*/ 	.word	0x00000340
        /*0190*/ 	.word	0x000000ff
        /*0194*/ 	.word	0x000000e8
        /*0198*/ 	.short	0x0100
        /*019a*/ 	.byte	0x08
	.zero		1


	//   ....[16]....
        /*019c*/ 	.word	0x00000350
        /*01a0*/ 	.word	0x000000ff
        /*01a4*/ 	.word	0x00000040
        /*01a8*/ 	.short	0x0100
        /*01aa*/ 	.byte	0x08
	.zero		1


	//   ....[17]....
        /*01ac*/ 	.word	0x00000360
        /*01b0*/ 	.word	0x000000ff
        /*01b4*/ 	.word	0x000000f0
        /*01b8*/ 	.short	0x0100
        /*01ba*/ 	.byte	0x08
	.zero		1


	//   ....[18]....
        /*01bc*/ 	.word	0x00000370
        /*01c0*/ 	.word	0x000000ff
        /*01c4*/ 	.word	0x00000048
        /*01c8*/ 	.short	0x0100
        /*01ca*/ 	.byte	0x08
	.zero		1


	//   ....[19]....
        /*01cc*/ 	.word	0x00000380
        /*01d0*/ 	.word	0x000000ff
        /*01d4*/ 	.word	0x000000f8
        /*01d8*/ 	.short	0x0100
        /*01da*/ 	.byte	0x08
	.zero		1


	//   ....[20]....
        /*01dc*/ 	.word	0x00000390
        /*01e0*/ 	.word	0x000000ff
        /*01e4*/ 	.word	0x00000050
        /*01e8*/ 	.short	0x0100
        /*01ea*/ 	.byte	0x08
	.zero		1


	//   ....[21]....
        /*01ec*/ 	.word	0x000003a0
        /*01f0*/ 	.word	0x000000ff
        /*01f4*/ 	.word	0x00000100
        /*01f8*/ 	.short	0x0100
        /*01fa*/ 	.byte	0x08
	.zero		1


	//   ....[22]....
        /*01fc*/ 	.word	0x000003b0
        /*0200*/ 	.word	0x000000ff
        /*0204*/ 	.word	0x00000058
        /*0208*/ 	.short	0x0100
        /*020a*/ 	.byte	0x08
	.zero		1


	//   ....[23]....
        /*020c*/ 	.word	0x000003c0
        /*0210*/ 	.word	0x000000ff
        /*0214*/ 	.word	0x00000108
        /*0218*/ 	.short	0x0100
        /*021a*/ 	.byte	0x08
	.zero		1


	//   ....[24]....
        /*021c*/ 	.word	0x000003d0
        /*0220*/ 	.word	0x000000ff
        /*0224*/ 	.word	0x00000060
        /*0228*/ 	.short	0x0100
        /*022a*/ 	.byte	0x08
	.zero		1


	//   ....[25]....
        /*022c*/ 	.word	0x000003e0
        /*0230*/ 	.word	0x000000ff
        /*0234*/ 	.word	0x00000110
        /*0238*/ 	.short	0x0100
        /*023a*/ 	.byte	0x08
	.zero		1


	//   ....[26]....
        /*023c*/ 	.word	0x000003f0
        /*0240*/ 	.word	0x000000ff
        /*0244*/ 	.word	0x00000068
        /*0248*/ 	.short	0x0100
        /*024a*/ 	.byte	0x08
	.zero		1


	//   ....[27]....
        /*024c*/ 	.word	0x00000400
        /*0250*/ 	.word	0x000000ff
        /*0254*/ 	.word	0x00000118
        /*0258*/ 	.short	0x0100
        /*025a*/ 	.byte	0x08
	.zero		1


	//   ....[28]....
        /*025c*/ 	.word	0x00000410
        /*0260*/ 	.word	0x000000ff
        /*0264*/ 	.word	0x00000070
        /*0268*/ 	.short	0x0100
        /*026a*/ 	.byte	0x08
	.zero		1


	//   ....[29]....
        /*026c*/ 	.word	0x00000420
        /*0270*/ 	.word	0x000000ff
        /*0274*/ 	.word	0x00000120
        /*0278*/ 	.short	0x0100
        /*027a*/ 	.byte	0x08
	.zero		1


	//   ....[30]....
        /*027c*/ 	.word	0x00000430
        /*0280*/ 	.word	0x000000ff
        /*0284*/ 	.word	0x00000078
        /*0288*/ 	.short	0x0100
        /*028a*/ 	.byte	0x08
	.zero		1


	//   ....[31]....
        /*028c*/ 	.word	0x00000440
        /*0290*/ 	.word	0x000000ff
        /*0294*/ 	.word	0x00000128
        /*0298*/ 	.short	0x0100
        /*029a*/ 	.byte	0x08
	.zero		1


	//   ....[32]....
        /*029c*/ 	.word	0x00000450
        /*02a0*/ 	.word	0x000000ff
        /*02a4*/ 	.word	0x00000080
        /*02a8*/ 	.short	0x0100
        /*02aa*/ 	.byte	0x08
	.zero		1


	//   ....[33]....
        /*02ac*/ 	.word	0x00000460
        /*02b0*/ 	.word	0x000000ff
        /*02b4*/ 	.word	0x00000130
        /*02b8*/ 	.short	0x0100
        /*02ba*/ 	.byte	0x08
	.zero		1


	//   ....[34]....
        /*02bc*/ 	.word	0x00000470
        /*02c0*/ 	.word	0x000000ff
        /*02c4*/ 	.word	0x00000088
        /*02c8*/ 	.short	0x0100
        /*02ca*/ 	.byte	0x08
	.zero		1


	//   ....[35]....
        /*02cc*/ 	.word	0x00000480
        /*02d0*/ 	.word	0x000000ff
        /*02d4*/ 	.word	0x00000138
        /*02d8*/ 	.short	0x0100
        /*02da*/ 	.byte	0x08
	.zero		1


	//   ....[36]....
        /*02dc*/ 	.word	0x00000490
        /*02e0*/ 	.word	0x000000ff
        /*02e4*/ 	.word	0x00000090
        /*02e8*/ 	.short	0x0100
        /*02ea*/ 	.byte	0x08
	.zero		1


	//   ....[37]....
        /*02ec*/ 	.word	0x000004a0
        /*02f0*/ 	.word	0x000000ff
        /*02f4*/ 	.word	0x00000140
        /*02f8*/ 	.short	0x0100
        /*02fa*/ 	.byte	0x08
	.zero		1


	//   ....[38]....
        /*02fc*/ 	.word	0x000004b0
        /*0300*/ 	.word	0x000000ff
        /*0304*/ 	.word	0x00000098
        /*0308*/ 	.short	0x0100
        /*030a*/ 	.byte	0x08
	.zero		1


	//   ....[39]....
        /*030c*/ 	.word	0x000004c0
        /*0310*/ 	.word	0x000000ff
        /*0314*/ 	.word	0x00000148
        /*0318*/ 	.short	0x0100
        /*031a*/ 	.byte	0x08
	.zero		1


	//   ....[40]....
        /*031c*/ 	.word	0x000004d0
        /*0320*/ 	.word	0x000000ff
        /*0324*/ 	.word	0x000000a0
        /*0328*/ 	.short	0x0100
        /*032a*/ 	.byte	0x08
	.zero		1


	//   ....[41]....
        /*032c*/ 	.word	0x000004e0
        /*0330*/ 	.word	0x000000ff
        /*0334*/ 	.word	0x00000150
        /*0338*/ 	.short	0x0100
        /*033a*/ 	.byte	0x08
	.zero		1


	//   ....[42]....
        /*033c*/ 	.word	0x000004f0
        /*0340*/ 	.word	0x000000ff
        /*0344*/ 	.word	0x000000a8
        /*0348*/ 	.short	0x0100
        /*034a*/ 	.byte	0x08
	.zero		1


	//   ....[43]....
        /*034c*/ 	.word	0x00000500
        /*0350*/ 	.word	0x000000ff
        /*0354*/ 	.word	0x00000158
        /*0358*/ 	.short	0x0100
        /*035a*/ 	.byte	0x08
	.zero		1


	//   ....[44]....
        /*035c*/ 	.word	0x00000820
        /*0360*/ 	.word	0x000000ff
        /*0364*/ 	.word	0x00000190
        /*0368*/ 	.short	0x0100
        /*036a*/ 	.byte	0x08
	.zero		1


	//   ....[45]....
        /*036c*/ 	.word	0x00000890
        /*0370*/ 	.word	0x000000ff
        /*0374*/ 	.word	0x00000198
        /*0378*/ 	.short	0x0100
        /*037a*/ 	.byte	0x08
	.zero		1


	//   ....[46]....
        /*037c*/ 	.word	0x000008b0
        /*0380*/ 	.word	0x000000ff
        /*0384*/ 	.word	0x00000170
        /*0388*/ 	.short	0x0100
        /*038a*/ 	.byte	0x09
	.zero		1


	//   ....[47]....
        /*038c*/ 	.word	0x000008c0
        /*0390*/ 	.word	0x000000ff
        /*0394*/ 	.word	0x00000178
        /*0398*/ 	.short	0x0100
        /*039a*/ 	.byte	0x09
	.zero		1


	//   ....[48]....
        /*039c*/ 	.word	0x000008d0
        /*03a0*/ 	.word	0x000000ff
        /*03a4*/ 	.word	0x00000180
        /*03a8*/ 	.short	0x0100
        /*03aa*/ 	.byte	0x09
	.zero		1


	//   ....[49]....
        /*03ac*/ 	.word	0x000008e0
        /*03b0*/ 	.word	0x000000ff
        /*03b4*/ 	.word	0x00000188
        /*03b8*/ 	.short	0x0100
        /*03ba*/ 	.byte	0x09
	.zero		1


	//   ....[50]....
        /*03bc*/ 	.word	0x00001750
        /*03c0*/ 	.word	0x000000ff
        /*03c4*/ 	.word	0xfffffff8
        /*03c8*/ 	.short	0x010a
        /*03ca*/ 	.byte	0x2d
	.zero		1


	//   ....[51]....
        /*03cc*/ 	.word	0x000018f0
        /*03d0*/ 	.word	0x00000003
        /*03d4*/ 	.word	0x00000000
        /*03d8*/ 	.short	0x010a
        /*03da*/ 	.byte	0x3f
	.zero		1


	//   ....[52]....
        /*03dc*/ 	.word	0x00001930
        /*03e0*/ 	.word	0x00000003
        /*03e4*/ 	.word	0x00000000
        /*03e8*/ 	.short	0x010a
        /*03ea*/ 	.byte	0x3f
	.zero		1


	//   ....[53]....
        /*03ec*/ 	.word	0x00001c30
        /*03f0*/ 	.word	0x000000ff
        /*03f4*/ 	.word	0x00000000
        /*03f8*/ 	.short	0x010a
        /*03fa*/ 	.byte	0x04
	.zero		1


	//   ....[54]....
        /*03fc*/ 	.word	0x00001c70
        /*0400*/ 	.word	0x000000ff
        /*0404*/ 	.word	0x00000000
        /*0408*/ 	.short	0x010a
        /*040a*/ 	.byte	0x04
	.zero		1


	//   ....[55]....
        /*040c*/ 	.word	0x00001ed0
        /*0410*/ 	.word	0x000000ff
        /*0414*/ 	.word	0x00000000
        /*0418*/ 	.short	0x0101
        /*041a*/ 	.byte	0x04
	.zero		1


	//   ....[56]....
        /*041c*/ 	.word	0x00001fd0
        /*0420*/ 	.word	0x00000003
        /*0424*/ 	.word	0x00000000
        /*0428*/ 	.short	0x0101
        /*042a*/ 	.byte	0x2b
	.zero		1


	//   ....[57]....
        /*042c*/ 	.word	0x000020a0
        /*0430*/ 	.word	0x000000ff
        /*0434*/ 	.word	0x00000000
        /*0438*/ 	.short	0x0101
        /*043a*/ 	.byte	0x06
	.zero		1


	//   ....[58]....
        /*043c*/ 	.word	0x00002150
        /*0440*/ 	.word	0x000000ff
        /*0444*/ 	.word	0x00000008
        /*0448*/ 	.short	0x010a
        /*044a*/ 	.byte	0x2d
	.zero		1


	//   ....[59]....
        /*044c*/ 	.word	0x00002e30
        /*0450*/ 	.word	0x00000000
        /*0454*/ 	.word	0x00000000
        /*0458*/ 	.short	0x0101
        /*045a*/ 	.byte	0x2b
	.zero		1


	//   ....[60]....
        /*045c*/ 	.word	0x000037d0
        /*0460*/ 	.word	0x0000000d
        /*0464*/ 	.word	0x000000b0
        /*0468*/ 	.short	0x010a
        /*046a*/ 	.byte	0x3f
	.zero		1


	//   ....[61]....
        /*046c*/ 	.word	0x00003b70
        /*0470*/ 	.word	0x00000006
        /*0474*/ 	.word	0x00000198
        /*0478*/ 	.short	0x0101
        /*047a*/ 	.byte	0x3f
	.zero		1


	//   ....[62]....
        /*047c*/ 	.word	0x000042c0
        /*0480*/ 	.word	0x00000007
        /*0484*/ 	.word	0x00000000
        /*0488*/ 	.short	0x010a
        /*048a*/ 	.byte	0x3f
	.zero		1


	//   ....[63]....
        /*048c*/ 	.word	0x00004340
        /*0490*/ 	.word	0x00000009
        /*0494*/ 	.word	0x00000000
        /*0498*/ 	.short	0x010a
        /*049a*/ 	.byte	0x3f
	.zero		1


	//   ....[64]....
        /*049c*/ 	.word	0x000043d0
        /*04a0*/ 	.word	0x00000006
        /*04a4*/ 	.word	0x00000000
        /*04a8*/ 	.short	0x010a
        /*04aa*/ 	.byte	0x3f
	.zero		1


	//   ....[65]....
        /*04ac*/ 	.word	0x00004460
        /*04b0*/ 	.word	0x00000009
        /*04b4*/ 	.word	0x00000000
        /*04b8*/ 	.short	0x010a
        /*04ba*/ 	.byte	0x3f
	.zero		1


	//   ....[66]....
        /*04bc*/ 	.word	0x000044f0
        /*04c0*/ 	.word	0x00000006
        /*04c4*/ 	.word	0x00000000
        /*04c8*/ 	.short	0x010a
        /*04ca*/ 	.byte	0x3f
	.zero		1


	//   ....[67]....
        /*04cc*/ 	.word	0x00004580
        /*04d0*/ 	.word	0x00000009
        /*04d4*/ 	.word	0x00000000
        /*04d8*/ 	.short	0x010a
        /*04da*/ 	.byte	0x3f
	.zero		1


	//   ....[68]....
        /*04dc*/ 	.word	0x00004610
        /*04e0*/ 	.word	0x00000006
        /*04e4*/ 	.word	0x00000000
        /*04e8*/ 	.short	0x010a
        /*04ea*/ 	.byte	0x3f
	.zero		1


	//   ....[69]....
        /*04ec*/ 	.word	0x000046a0
        /*04f0*/ 	.word	0x00000009
        /*04f4*/ 	.word	0x00000000
        /*04f8*/ 	.short	0x010a
        /*04fa*/ 	.byte	0x3f
	.zero		1


	//   ....[70]....
        /*04fc*/ 	.word	0x00004730
        /*0500*/ 	.word	0x00000006
        /*0504*/ 	.word	0x00000000
        /*0508*/ 	.short	0x010a
        /*050a*/ 	.byte	0x3f
	.zero		1


	//   ....[71]....
        /*050c*/ 	.word	0x000047c0
        /*0510*/ 	.word	0x00000009
        /*0514*/ 	.word	0x00000000
        /*0518*/ 	.short	0x010a
        /*051a*/ 	.byte	0x3f
	.zero		1


	//   ....[72]....
        /*051c*/ 	.word	0x00004850
        /*0520*/ 	.word	0x00000006
        /*0524*/ 	.word	0x00000000
        /*0528*/ 	.short	0x010a
        /*052a*/ 	.byte	0x3f
	.zero		1


	//   ....[73]....
        /*052c*/ 	.word	0x000048e0
        /*0530*/ 	.word	0x00000009
        /*0534*/ 	.word	0x00000000
        /*0538*/ 	.short	0x010a
        /*053a*/ 	.byte	0x3f
	.zero		1


	//   ....[74]....
        /*053c*/ 	.word	0x00004970
        /*0540*/ 	.word	0x00000006
        /*0544*/ 	.word	0x00000000
        /*0548*/ 	.short	0x010a
        /*054a*/ 	.byte	0x3f
	.zero		1


	//   ....[75]....
        /*054c*/ 	.word	0x00004a00
        /*0550*/ 	.word	0x00000009
        /*0554*/ 	.word	0x00000000
        /*0558*/ 	.short	0x010a
        /*055a*/ 	.byte	0x3f
	.zero		1


	//   ....[76]....
        /*055c*/ 	.word	0x00004a90
        /*0560*/ 	.word	0x00000006
        /*0564*/ 	.word	0x00000000
        /*0568*/ 	.short	0x010a
        /*056a*/ 	.byte	0x3f
	.zero		1


	//   ....[77]....
        /*056c*/ 	.word	0x00004b20
        /*0570*/ 	.word	0x00000009
        /*0574*/ 	.word	0x00000000
        /*0578*/ 	.short	0x010a
        /*057a*/ 	.byte	0x3f
	.zero		1


	//   ....[78]....
        /*057c*/ 	.word	0x00004bb0
        /*0580*/ 	.word	0x00000006
        /*0584*/ 	.word	0x00000000
        /*0588*/ 	.short	0x010a
        /*058a*/ 	.byte	0x3f
	.zero		1


	//   ....[79]....
        /*058c*/ 	.word	0x00004c40
        /*0590*/ 	.word	0x00000009
        /*0594*/ 	.word	0x00000000
        /*0598*/ 	.short	0x010a
        /*059a*/ 	.byte	0x3f
	.zero		1


	//   ....[80]....
        /*059c*/ 	.word	0x00004cd0
        /*05a0*/ 	.word	0x00000006
        /*05a4*/ 	.word	0x00000000
        /*05a8*/ 	.short	0x010a
        /*05aa*/ 	.byte	0x3f
	.zero		1


	//   ....[81]....
        /*05ac*/ 	.word	0x00004d60
        /*05b0*/ 	.word	0x00000009
        /*05b4*/ 	.word	0x00000000
        /*05b8*/ 	.short	0x010a
        /*05ba*/ 	.byte	0x3f
	.zero		1


	//   ....[82]....
        /*05bc*/ 	.word	0x00004df0
        /*05c0*/ 	.word	0x00000006
        /*05c4*/ 	.word	0x00000000
        /*05c8*/ 	.short	0x010a
        /*05ca*/ 	.byte	0x3f
	.zero		1


	//   ....[83]....
        /*05cc*/ 	.word	0x00004e80
        /*05d0*/ 	.word	0x00000003
        /*05d4*/ 	.word	0x00000000
        /*05d8*/ 	.short	0x010a
        /*05da*/ 	.byte	0x3f
	.zero		1


	//   ....[84]....
        /*05dc*/ 	.word	0x00004ef0
        /*05e0*/ 	.word	0x00000003
        /*05e4*/ 	.word	0xfffffff8
        /*05e8*/ 	.short	0x010a
        /*05ea*/ 	.byte	0x3f
	.zero		1


	//   ....[85]....
        /*05ec*/ 	.word	0x00004f40
        /*05f0*/ 	.word	0x00000003
        /*05f4*/ 	.word	0x00000000
        /*05f8*/ 	.short	0x010a
        /*05fa*/ 	.byte	0x3f
	.zero		1


	//   ....[86]....
        /*05fc*/ 	.word	0x00004fa0
        /*0600*/ 	.word	0x00000004
        /*0604*/ 	.word	0x00000000
        /*0608*/ 	.short	0x010a
        /*060a*/ 	.byte	0x3f
	.zero		1


	//   ....[87]....
        /*060c*/ 	.word	0x00005000
        /*0610*/ 	.word	0x00000003
        /*0614*/ 	.word	0x00000008
        /*0618*/ 	.short	0x010a
        /*061a*/ 	.byte	0x3f
	.zero		1


	//   ....[88]....
        /*061c*/ 	.word	0x000050d0
        /*0620*/ 	.word	0x0000000d
        /*0624*/ 	.word	0x000000b0
        /*0628*/ 	.short	0x010a
        /*062a*/ 	.byte	0x3f
	.zero		1


	//   ....[89]....
        /*062c*/ 	.word	0x000051a0
        /*0630*/ 	.word	0x00000007
        /*0634*/ 	.word	0x00000000
        /*0638*/ 	.short	0x010a
        /*063a*/ 	.byte	0x3f
	.zero		1


	//   ....[90]....
        /*063c*/ 	.word	0x000051f0
        /*0640*/ 	.word	0x00000009
        /*0644*/ 	.word	0x00000000
        /*0648*/ 	.short	0x010a
        /*064a*/ 	.byte	0x3f
	.zero		1


	//   ....[91]....
        /*064c*/ 	.word	0x00005240
        /*0650*/ 	.word	0x00000006
        /*0654*/ 	.word	0x00000000
        /*0658*/ 	.short	0x010a
        /*065a*/ 	.byte	0x3f
	.zero		1


	//   ....[92]....
        /*065c*/ 	.word	0x00005290
        /*0660*/ 	.word	0x00000009
        /*0664*/ 	.word	0x00000000
        /*0668*/ 	.short	0x010a
        /*066a*/ 	.byte	0x3f
	.zero		1


	//   ....[93]....
        /*066c*/ 	.word	0x000052e0
        /*0670*/ 	.word	0x00000006
        /*0674*/ 	.word	0x00000000
        /*0678*/ 	.short	0x010a
        /*067a*/ 	.byte	0x3f
	.zero		1


	//   ....[94]....
        /*067c*/ 	.word	0x00005330
        /*0680*/ 	.word	0x00000009
        /*0684*/ 	.word	0x00000000
        /*0688*/ 	.short	0x010a
        /*068a*/ 	.byte	0x3f
	.zero		1


	//   ....[95]....
        /*068c*/ 	.word	0x00005380
        /*0690*/ 	.word	0x00000006
        /*0694*/ 	.word	0x00000000
        /*0698*/ 	.short	0x010a
        /*069a*/ 	.byte	0x3f
	.zero		1


	//   ....[96]....
        /*069c*/ 	.word	0x000053d0
        /*06a0*/ 	.word	0x00000009
        /*06a4*/ 	.word	0x00000000
        /*06a8*/ 	.short	0x010a
        /*06aa*/ 	.byte	0x3f
	.zero		1


	//   ....[97]....
        /*06ac*/ 	.word	0x00005420
        /*06b0*/ 	.word	0x00000006
        /*06b4*/ 	.word	0x00000000
        /*06b8*/ 	.short	0x010a
        /*06ba*/ 	.byte	0x3f
	.zero		1


	//   ....[98]....
        /*06bc*/ 	.word	0x00005470
        /*06c0*/ 	.word	0x00000009
        /*06c4*/ 	.word	0x00000000
        /*06c8*/ 	.short	0x010a
        /*06ca*/ 	.byte	0x3f
	.zero		1


	//   ....[99]....
        /*06cc*/ 	.word	0x000054c0
        /*06d0*/ 	.word	0x00000006
        /*06d4*/ 	.word	0x00000000
        /*06d8*/ 	.short	0x010a
        /*06da*/ 	.byte	0x3f
	.zero		1


	//   ....[100]....
        /*06dc*/ 	.word	0x00005510
        /*06e0*/ 	.word	0x00000009
        /*06e4*/ 	.word	0x00000000
        /*06e8*/ 	.short	0x010a
        /*06ea*/ 	.byte	0x3f
	.zero		1


	//   ....[101]....
        /*06ec*/ 	.word	0x00005560
        /*06f0*/ 	.word	0x00000006
        /*06f4*/ 	.word	0x00000000
        /*06f8*/ 	.short	0x010a
        /*06fa*/ 	.byte	0x3f
	.zero		1


	//   ....[102]....
        /*06fc*/ 	.word	0x000055b0
        /*0700*/ 	.word	0x00000009
        /*0704*/ 	.word	0x00000000
        /*0708*/ 	.short	0x010a
        /*070a*/ 	.byte	0x3f
	.zero		1


	//   ....[103]....
        /*070c*/ 	.word	0x00005600
        /*0710*/ 	.word	0x00000006
        /*0714*/ 	.word	0x00000000
        /*0718*/ 	.short	0x010a
        /*071a*/ 	.byte	0x3f
	.zero		1


	//   ....[104]....
        /*071c*/ 	.word	0x00005650
        /*0720*/ 	.word	0x00000009
        /*0724*/ 	.word	0x00000000
        /*0728*/ 	.short	0x010a
        /*072a*/ 	.byte	0x3f
	.zero		1


	//   ....[105]....
        /*072c*/ 	.word	0x000056a0
        /*0730*/ 	.word	0x00000006
        /*0734*/ 	.word	0x00000000
        /*0738*/ 	.short	0x010a
        /*073a*/ 	.byte	0x3f
	.zero		1


	//   ....[106]....
        /*073c*/ 	.word	0x000056f0
        /*0740*/ 	.word	0x00000009
        /*0744*/ 	.word	0x00000000
        /*0748*/ 	.short	0x010a
        /*074a*/ 	.byte	0x3f
	.zero		1


	//   ....[107]....
        /*074c*/ 	.word	0x00005740
        /*0750*/ 	.word	0x00000006
        /*0754*/ 	.word	0x00000000
        /*0758*/ 	.short	0x010a
        /*075a*/ 	.byte	0x3f
	.zero		1


	//   ....[108]....
        /*075c*/ 	.word	0x00005790
        /*0760*/ 	.word	0x00000009
        /*0764*/ 	.word	0x00000000
        /*0768*/ 	.short	0x010a
        /*076a*/ 	.byte	0x3f
	.zero		1


	//   ....[109]....
        /*076c*/ 	.word	0x000057e0
        /*0770*/ 	.word	0x00000006
        /*0774*/ 	.word	0x00000000
        /*0778*/ 	.short	0x010a
        /*077a*/ 	.byte	0x3f
	.zero		1


	//----- nvinfo : EIATTR_NUM_MBARRIERS
	.align		4
.L_35:
        /*077c*/ 	.byte	0x03, 0x38
        /*077e*/ 	.short	0x0032


	//----- nvinfo : EIATTR_EXIT_INSTR_OFFSETS
	.align		4
        /*0780*/ 	.byte	0x04, 0x1c
        /*0782*/ 	.short	(.L_37 - .L_36)


	//   ....[0]....
.L_36:
        /*0784*/ 	.word	0x00001430


	//   ....[1]....
        /*0788*/ 	.word	0x00001490


	//   ....[2]....
        /*078c*/ 	.word	0x000034d0


	//   ....[3]....
        /*0790*/ 	.word	0x00003500


	//   ....[4]....
        /*0794*/ 	.word	0x00004ed0


	//----- nvinfo : EIATTR_MAX_THREADS
	.align		4
.L_37:
        /*0798*/ 	.byte	0x04, 0x05
        /*079a*/ 	.short	(.L_39 - .L_38)
.L_38:
        /*079c*/ 	.word	0x00000180
        /*07a0*/ 	.word	0x00000001
        /*07a4*/ 	.word	0x00000001


	//----- nvinfo : EIATTR_CRS_STACK_SIZE
	.align		4
.L_39:
        /*07a8*/ 	.byte	0x04, 0x1e
        /*07aa*/ 	.short	(.L_41 - .L_40)
.L_40:
        /*07ac*/ 	.word	0x00000000


	//----- nvinfo : EIATTR_CBANK_PARAM_SIZE
	.align		4
.L_41:
        /*07b0*/ 	.byte	0x03, 0x19
        /*07b2*/ 	.short	0x0470


	//----- nvinfo : EIATTR_PARAM_CBANK
	.align		4
        /*07b4*/ 	.byte	0x04, 0x0a
        /*07b6*/ 	.short	(.L_43 - .L_42)
	.align		4
.L_42:
        /*07b8*/ 	.word	index@(.nv.constant0._ZN7cutlass13device_kernelINS_4gemm6kernel13GemmUniversalIN4cute5tupleIJiiiiEEENS1_10collective13CollectiveMmaINS1_34MainloopSm90TmaGmmaWarpSpecializedILi22ENS5_IJNS4_1CILi1EEESB_SB_EEENS1_32KernelTmaWarpSpecializedPingpongEEENS5_IJNSA_ILi64EEENSA_ILi16EEESF_EEENS_10bfloat16_tENS5_IJSB_llEEESI_SJ_NS4_8TiledMMAINS4_8MMA_AtomIJNS4_4SM904GMMA27MMA_64x16x16_F32BF16BF16_SSILNSN_5MajorE1ELSP_1ELNSN_7ScaleInE1ELSQ_1EEEEEENS4_6LayoutISC_NS5_IJNSA_ILi0EEESU_SU_EEEEENS5_IJNS4_10UnderscoreESX_SX_EEEEENS4_13SM90_TMA_LOADENS4_14ComposedLayoutINS4_7SwizzleILi3ELi4ELi3EEENS4_18smem_ptr_flag_bitsILi16EEENST_INS5_IJSF_NSA_ILi8EEEEEENS5_IJSB_SF_EEEEEEEvNS4_8identityES10_NS11_INS12_ILi1ELi4ELi3EEES15_NST_INS5_IJSG_S16_EEENS5_IJSB_SG_EEEEEEEvS1B_EENS_8epilogue10collective6detail29Sm90TmaWarpSpecializedAdapterINS1J_15DefaultEpilogueISI_NS5_IJlSB_lEEES1N_NS1I_6thread17LinearCombinationISI_Li1EffLNS1O_9ScaleType4KindE0ELNS_15FloatRoundStyleE2ESI_EENS1_15EpilogueDefaultEEEEEvvEEEEvNT_6ParamsE)
        /*07bc*/ 	.short	0x0210
        /*07be*/ 	.short	0x0470


	//----- nvinfo : EIATTR_SW_WAR
	.align		4
.L_43:
        /*07c0*/ 	.byte	0x04, 0x36
        /*07c2*/ 	.short	(.L_45 - .L_44)
.L_44:
        /*07c4*/ 	.word	0x00000008
.L_45:


//--------------------- .nv.callgraph             --------------------------
	.section	.nv.callgraph,"",@"SHT_CUDA_CALLGRAPH"
	.align	4
	.sectionentsize	8
	.align		4
        /*0000*/ 	.word	0x00000000
	.align		4
        /*0004*/ 	.word	0xffffffff
	.align		4
        /*0008*/ 	.word	index@(_ZN7cutlass13device_kernelINS_4gemm6kernel13GemmUniversalIN4cute5tupleIJiiiiEEENS1_10collective13CollectiveMmaINS1_34MainloopSm90TmaGmmaWarpSpecializedILi22ENS5_IJNS4_1CILi1EEESB_SB_EEENS1_32KernelTmaWarpSpecializedPingpongEEENS5_IJNSA_ILi64EEENSA_ILi16EEESF_EEENS_10bfloat16_tENS5_IJSB_llEEESI_SJ_NS4_8TiledMMAINS4_8MMA_AtomIJNS4_4SM904GMMA27MMA_64x16x16_F32BF16BF16_SSILNSN_5MajorE1ELSP_1ELNSN_7ScaleInE1ELSQ_1EEEEEENS4_6LayoutISC_NS5_IJNSA_ILi0EEESU_SU_EEEEENS5_IJNS4_10UnderscoreESX_SX_EEEEENS4_13SM90_TMA_LOADENS4_14ComposedLayoutINS4_7SwizzleILi3ELi4ELi3EEENS4_18smem_ptr_flag_bitsILi16EEENST_INS5_IJSF_NSA_ILi8EEEEEENS5_IJSB_SF_EEEEEEEvNS4_8identityES10_NS11_INS12_ILi1ELi4ELi3EEES15_NST_INS5_IJSG_S16_EEENS5_IJSB_SG_EEEEEEEvS1B_EENS_8epilogue10collective6detail29Sm90TmaWarpSpecializedAdapterINS1J_15DefaultEpilogueISI_NS5_IJlSB_lEEES1N_NS1I_6thread17LinearCombinationISI_Li1EffLNS1O_9ScaleType4KindE0ELNS_15FloatRoundStyleE2ESI_EENS1_15EpilogueDefaultEEEEEvvEEEEvNT_6ParamsE)
	.align		4
        /*000c*/ 	.word	index@(__assertfail)
	.align		4
        /*0010*/ 	.word	0x00000000
	.align		4
        /*0014*/ 	.word	0xfffffffe
	.align		4
        /*0018*/ 	.word	0x00000000
	.align		4
        /*001c*/ 	.word	0xfffffffd
	.align		4
        /*0020*/ 	.word	0x00000000
	.align		4
        /*0024*/ 	.word	0xfffffffc


//--------------------- .nv.constant4             --------------------------
	.section	.nv.constant4,"a",@progbits
	.align	8
	.align		8
.nv.constant4:
        /*0000*/ 	.dword	__assertfail
	.align		8
        /*0008*/ 	.dword	__unnamed_1
	.align		8
        /*0010*/ 	.dword	_ZN39_INTERNAL_8edc37c6_4_k_cu_1b08ddbb_28514cuda3std3__45__cpo5beginE
	.align		8
        /*0018*/ 	.dword	_ZN39_INTERNAL_8edc37c6_4_k_cu_1b08ddbb_28514cuda3std3__45__cpo3endE
	.align		8
        /*0020*/ 	.dword	_ZN39_INTERNAL_8edc37c6_4_k_cu_1b08ddbb_28514cuda3std3__45__cpo6cbeginE
	.align		8
        /*0028*/ 	.dword	_ZN39_INTERNAL_8edc37c6_4_k_cu_1b08ddbb_28514cuda3std3__45__cpo4cendE
	.align		8
        /*0030*/ 	.dword	_ZN39_INTERNAL_8edc37c6_4_k_cu_1b08ddbb_28514cuda3std3__441_GLOBAL__N__8edc37c6_4_k_cu_1b08ddbb_28516ignoreE
	.align		8
        /*0038*/ 	.dword	_ZN39_INTERNAL_8edc37c6_4_k_cu_1b08ddbb_28514cuda3std3__419piecewise_constructE
	.align		8
        /*0040*/ 	.dword	_ZN39_INTERNAL_8edc37c6_4_k_cu_1b08ddbb_28514cuda3std3__48in_placeE
	.align		8
        /*0048*/ 	.dword	_ZN39_INTERNAL_8edc37c6_4_k_cu_1b08ddbb_28514cuda3std6ranges3__45__cpo4swapE
	.align		8
        /*0050*/ 	.dword	_ZN39_INTERNAL_8edc37c6_4_k_cu_1b08ddbb_28514cuda3std6ranges3__45__cpo9iter_moveE
	.align		8
        /*0058*/ 	.dword	_ZN39_INTERNAL_8edc37c6_4_k_cu_1b08ddbb_28514cute7productE
	.align		8
        /*0060*/ 	.dword	_ZN39_INTERNAL_8edc37c6_4_k_cu_1b08ddbb_28514cute1_E
	.align		8
        /*0068*/ 	.dword	$str$22
	.align		8
        /*0070*/ 	.dword	$str$23


//--------------------- .text._ZN7cutlass13device_kernelINS_4gemm6kernel13GemmUniversalIN4cute5tupleIJiiiiEEENS1_10collective13CollectiveMmaINS1_34MainloopSm90TmaGmmaWarpSpecializedILi22ENS5_IJNS4_1CILi1EEESB_SB_EEENS1_32KernelTmaWarpSpecializedPingpongEEENS5_IJNSA_ILi64EEENSA_ILi16EEESF_EEENS_10bfloat16_tENS5_IJSB_llEEESI_SJ_NS4_8TiledMMAINS4_8MMA_AtomIJNS4_4SM904GMMA27MMA_64x16x16_F32BF16BF16_SSILNSN_5MajorE1ELSP_1ELNSN_7ScaleInE1ELSQ_1EEEEEENS4_6LayoutISC_NS5_IJNSA_ILi0EEESU_SU_EEEEENS5_IJNS4_10UnderscoreESX_SX_EEEEENS4_13SM90_TMA_LOADENS4_14ComposedLayoutINS4_7SwizzleILi3ELi4ELi3EEENS4_18smem_ptr_flag_bitsILi16EEENST_INS5_IJSF_NSA_ILi8EEEEEENS5_IJSB_SF_EEEEEEEvNS4_8identityES10_NS11_INS12_ILi1ELi4ELi3EEES15_NST_INS5_IJSG_S16_EEENS5_IJSB_SG_EEEEEEEvS1B_EENS_8epilogue10collective6detail29Sm90TmaWarpSpecializedAdapterINS1J_15DefaultEpilogueISI_NS5_IJlSB_lEEES1N_NS1I_6thread17LinearCombinationISI_Li1EffLNS1O_9ScaleType4KindE0ELNS_15FloatRoundStyleE2ESI_EENS1_15EpilogueDefaultEEEEEvvEEEEvNT_6ParamsE --------------------------
	.section	.text._ZN7cutlass13device_kernelINS_4gemm6kernel13GemmUniversalIN4cute5tupleIJiiiiEEENS1_10collective13CollectiveMmaINS1_34MainloopSm90TmaGmmaWarpSpecializedILi22ENS5_IJNS4_1CILi1EEESB_SB_EEENS1_32KernelTmaWarpSpecializedPingpongEEENS5_IJNSA_ILi64EEENSA_ILi16EEESF_EEENS_10bfloat16_tENS5_IJSB_llEEESI_SJ_NS4_8TiledMMAINS4_8MMA_AtomIJNS4_4SM904GMMA27MMA_64x16x16_F32BF16BF16_SSILNSN_5MajorE1ELSP_1ELNSN_7ScaleInE1ELSQ_1EEEEEENS4_6LayoutISC_NS5_IJNSA_ILi0EEESU_SU_EEEEENS5_IJNS4_10UnderscoreESX_SX_EEEEENS4_13SM90_TMA_LOADENS4_14ComposedLayoutINS4_7SwizzleILi3ELi4ELi3EEENS4_18smem_ptr_flag_bitsILi16EEENST_INS5_IJSF_NSA_ILi8EEEEEENS5_IJSB_SF_EEEEEEEvNS4_8identityES10_NS11_INS12_ILi1ELi4ELi3EEES15_NST_INS5_IJSG_S16_EEENS5_IJSB_SG_EEEEEEEvS1B_EENS_8epilogue10collective6detail29Sm90TmaWarpSpecializedAdapterINS1J_15DefaultEpilogueISI_NS5_IJlSB_lEEES1N_NS1I_6thread17LinearCombinationISI_Li1EffLNS1O_9ScaleType4KindE0ELNS_15FloatRoundStyleE2ESI_EENS1_15EpilogueDefaultEEEEEvvEEEEvNT_6ParamsE,"ax",@progbits
	.align	128
.text._ZN7cutlass13device_kernelINS_4gemm6kernel13GemmUniversalIN4cute5tupleIJiiiiEEENS1_10collective13CollectiveMmaINS1_34MainloopSm90TmaGmmaWarpSpecializedILi22ENS5_IJNS4_1CILi1EEESB_SB_EEENS1_32KernelTmaWarpSpecializedPingpongEEENS5_IJNSA_ILi64EEENSA_ILi16EEESF_EEENS_10bfloat16_tENS5_IJSB_llEEESI_SJ_NS4_8TiledMMAINS4_8MMA_AtomIJNS4_4SM904GMMA27MMA_64x16x16_F32BF16BF16_SSILNSN_5MajorE1ELSP_1ELNSN_7ScaleInE1ELSQ_1EEEEEENS4_6LayoutISC_NS5_IJNSA_ILi0EEESU_SU_EEEEENS5_IJNS4_10UnderscoreESX_SX_EEEEENS4_13SM90_TMA_LOADENS4_14ComposedLayoutINS4_7SwizzleILi3ELi4ELi3EEENS4_18smem_ptr_flag_bitsILi16EEENST_INS5_IJSF_NSA_ILi8EEEEEENS5_IJSB_SF_EEEEEEEvNS4_8identityES10_NS11_INS12_ILi1ELi4ELi3EEES15_NST_INS5_IJSG_S16_EEENS5_IJSB_SG_EEEEEEEvS1B_EENS_8epilogue10collective6detail29Sm90TmaWarpSpecializedAdapterINS1J_15DefaultEpilogueISI_NS5_IJlSB_lEEES1N_NS1I_6thread17LinearCombinationISI_Li1EffLNS1O_9ScaleType4KindE0ELNS_15FloatRoundStyleE2ESI_EENS1_15EpilogueDefaultEEEEEvvEEEEvNT_6ParamsE:
        .type           _ZN7cutlass13device_kernelINS_4gemm6kernel13GemmUniversalIN4cute5tupleIJiiiiEEENS1_10collective13CollectiveMmaINS1_34MainloopSm90TmaGmmaWarpSpecializedILi22ENS5_IJNS4_1CILi1EEESB_SB_EEENS1_32KernelTmaWarpSpecializedPingpongEEENS5_IJNSA_ILi64EEENSA_ILi16EEESF_EEENS_10bfloat16_tENS5_IJSB_llEEESI_SJ_NS4_8TiledMMAINS4_8MMA_AtomIJNS4_4SM904GMMA27MMA_64x16x16_F32BF16BF16_SSILNSN_5MajorE1ELSP_1ELNSN_7ScaleInE1ELSQ_1EEEEEENS4_6LayoutISC_NS5_IJNSA_ILi0EEESU_SU_EEEEENS5_IJNS4_10UnderscoreESX_SX_EEEEENS4_13SM90_TMA_LOADENS4_14ComposedLayoutINS4_7SwizzleILi3ELi4ELi3EEENS4_18smem_ptr_flag_bitsILi16EEENST_INS5_IJSF_NSA_ILi8EEEEEENS5_IJSB_SF_EEEEEEEvNS4_8identityES10_NS11_INS12_ILi1ELi4ELi3EEES15_NST_INS5_IJSG_S16_EEENS5_IJSB_SG_EEEEEEEvS1B_EENS_8epilogue10collective6detail29Sm90TmaWarpSpecializedAdapterINS1J_15DefaultEpilogueISI_NS5_IJlSB_lEEES1N_NS1I_6thread17LinearCombinationISI_Li1EffLNS1O_9ScaleType4KindE0ELNS_15FloatRoundStyleE2ESI_EENS1_15EpilogueDefaultEEEEEvvEEEEvNT_6ParamsE,@function
        .size           _ZN7cutlass13device_kernelINS_4gemm6kernel13GemmUniversalIN4cute5tupleIJiiiiEEENS1_10collective13CollectiveMmaINS1_34MainloopSm90TmaGmmaWarpSpecializedILi22ENS5_IJNS4_1CILi1EEESB_SB_EEENS1_32KernelTmaWarpSpecializedPingpongEEENS5_IJNSA_ILi64EEENSA_ILi16EEESF_EEENS_10bfloat16_tENS5_IJSB_llEEESI_SJ_NS4_8TiledMMAINS4_8MMA_AtomIJNS4_4SM904GMMA27MMA_64x16x16_F32BF16BF16_SSILNSN_5MajorE1ELSP_1ELNSN_7ScaleInE1ELSQ_1EEEEEENS4_6LayoutISC_NS5_IJNSA_ILi0EEESU_SU_EEEEENS5_IJNS4_10UnderscoreESX_SX_EEEEENS4_13SM90_TMA_LOADENS4_14ComposedLayoutINS4_7SwizzleILi3ELi4ELi3EEENS4_18smem_ptr_flag_bitsILi16EEENST_INS5_IJSF_NSA_ILi8EEEEEENS5_IJSB_SF_EEEEEEEvNS4_8identityES10_NS11_INS12_ILi1ELi4ELi3EEES15_NST_INS5_IJSG_S16_EEENS5_IJSB_SG_EEEEEEEvS1B_EENS_8epilogue10collective6detail29Sm90TmaWarpSpecializedAdapterINS1J_15DefaultEpilogueISI_NS5_IJlSB_lEEES1N_NS1I_6thread17LinearCombinationISI_Li1EffLNS1O_9ScaleType4KindE0ELNS_15FloatRoundStyleE2ESI_EENS1_15EpilogueDefaultEEEEEvvEEEEvNT_6ParamsE,(.L_x_122 - _ZN7cutlass13device_kernelINS_4gemm6kernel13GemmUniversalIN4cute5tupleIJiiiiEEENS1_10collective13CollectiveMmaINS1_34MainloopSm90TmaGmmaWarpSpecializedILi22ENS5_IJNS4_1CILi1EEESB_SB_EEENS1_32KernelTmaWarpSpecializedPingpongEEENS5_IJNSA_ILi64EEENSA_ILi16EEESF_EEENS_10bfloat16_tENS5_IJSB_llEEESI_SJ_NS4_8TiledMMAINS4_8MMA_AtomIJNS4_4SM904GMMA27MMA_64x16x16_F32BF16BF16_SSILNSN_5MajorE1ELSP_1ELNSN_7ScaleInE1ELSQ_1EEEEEENS4_6LayoutISC_NS5_IJNSA_ILi0EEESU_SU_EEEEENS5_IJNS4_10UnderscoreESX_SX_EEEEENS4_13SM90_TMA_LOADENS4_14ComposedLayoutINS4_7SwizzleILi3ELi4ELi3EEENS4_18smem_ptr_flag_bitsILi16EEENST_INS5_IJSF_NSA_ILi8EEEEEENS5_IJSB_SF_EEEEEEEvNS4_8identityES10_NS11_INS12_ILi1ELi4ELi3EEES15_NST_INS5_IJSG_S16_EEENS5_IJSB_SG_EEEEEEEvS1B_EENS_8epilogue10collective6detail29Sm90TmaWarpSpecializedAdapterINS1J_15DefaultEpilogueISI_NS5_IJlSB_lEEES1N_NS1I_6thread17LinearCombinationISI_Li1EffLNS1O_9ScaleType4KindE0ELNS_15FloatRoundStyleE2ESI_EENS1_15EpilogueDefaultEEEEEvvEEEEvNT_6ParamsE)
        .other          _ZN7cutlass13device_kernelINS_4gemm6kernel13GemmUniversalIN4cute5tupleIJiiiiEEENS1_10collective13CollectiveMmaINS1_34MainloopSm90TmaGmmaWarpSpecializedILi22ENS5_IJNS4_1CILi1EEESB_SB_EEENS1_32KernelTmaWarpSpecializedPingpongEEENS5_IJNSA_ILi64EEENSA_ILi16EEESF_EEENS_10bfloat16_tENS5_IJSB_llEEESI_SJ_NS4_8TiledMMAINS4_8MMA_AtomIJNS4_4SM904GMMA27MMA_64x16x16_F32BF16BF16_SSILNSN_5MajorE1ELSP_1ELNSN_7ScaleInE1ELSQ_1EEEEEENS4_6LayoutISC_NS5_IJNSA_ILi0EEESU_SU_EEEEENS5_IJNS4_10UnderscoreESX_SX_EEEEENS4_13SM90_TMA_LOADENS4_14ComposedLayoutINS4_7SwizzleILi3ELi4ELi3EEENS4_18smem_ptr_flag_bitsILi16EEENST_INS5_IJSF_NSA_ILi8EEEEEENS5_IJSB_SF_EEEEEEEvNS4_8identityES10_NS11_INS12_ILi1ELi4ELi3EEES15_NST_INS5_IJSG_S16_EEENS5_IJSB_SG_EEEEEEEvS1B_EENS_8epilogue10collective6detail29Sm90TmaWarpSpecializedAdapterINS1J_15DefaultEpilogueISI_NS5_IJlSB_lEEES1N_NS1I_6thread17LinearCombinationISI_Li1EffLNS1O_9ScaleType4KindE0ELNS_15FloatRoundStyleE2ESI_EENS1_15EpilogueDefaultEEEEEvvEEEEvNT_6ParamsE,@"STO_CUDA_ENTRY STV_DEFAULT"
_ZN7cutlass13device_kernelINS_4gemm6kernel13GemmUniversalIN4cute5tupleIJiiiiEEENS1_10collective13CollectiveMmaINS1_34MainloopSm90TmaGmmaWarpSpecializedILi22ENS5_IJNS4_1CILi1EEESB_SB_EEENS1_32KernelTmaWarpSpecializedPingpongEEENS5_IJNSA_ILi64EEENSA_ILi16EEESF_EEENS_10bfloat16_tENS5_IJSB_llEEESI_SJ_NS4_8TiledMMAINS4_8MMA_AtomIJNS4_4SM904GMMA27MMA_64x16x16_F32BF16BF16_SSILNSN_5MajorE1ELSP_1ELNSN_7ScaleInE1ELSQ_1EEEEEENS4_6LayoutISC_NS5_IJNSA_ILi0EEESU_SU_EEEEENS5_IJNS4_10UnderscoreESX_SX_EEEEENS4_13SM90_TMA_LOADENS4_14ComposedLayoutINS4_7SwizzleILi3ELi4ELi3EEENS4_18smem_ptr_flag_bitsILi16EEENST_INS5_IJSF_NSA_ILi8EEEEEENS5_IJSB_SF_EEEEEEEvNS4_8identityES10_NS11_INS12_ILi1ELi4ELi3EEES15_NST_INS5_IJSG_S16_EEENS5_IJSB_SG_EEEEEEEvS1B_EENS_8epilogue10collective6detail29Sm90TmaWarpSpecializedAdapterINS1J_15DefaultEpilogueISI_NS5_IJlSB_lEEES1N_NS1I_6thread17LinearCombinationISI_Li1EffLNS1O_9ScaleType4KindE0ELNS_15FloatRoundStyleE2ESI_EENS1_15EpilogueDefaultEEEEEvvEEEEvNT_6ParamsE:
[----:B------:R-:W0:Y:S01]  /*0000*/  LDC R1, c[0x0][0x28] ;  /* 0x00000a00ff017b82 */ /* 0x000e220000000800 */
[----:B------:R-:W1:Y:S01]  /*0010*/  S2R R4, SR_TID.X ;  /* 0x0000000000047919 */ /* 0x000e620000002100 */
[----:B------:R-:W-:Y:S01]  /*0020*/  ELECT P0, URZ, PT ;  /* 0x00000000003f782f */ /* 0x000fe20003800000 */
[----:B------:R-:W-:Y:S01]  /*0030*/  BSSY B0, `(.L_x_0) ;  /* 0x000000f000007945 */ /* 0x000fe20003800000 */
[--C-:B-1----:R-:W-:Y:S02]  /*0040*/  SHF.R.U32.HI R0, RZ, 0x5, R4.reuse ;  /* 0x00000005ff007819 */ /* 0x102fe40000011604 */
[----:B------:R-:W-:-:S03]  /*0050*/  SHF.R.U32.HI R5, RZ, 0x7, R4 ;  /* 0x00000007ff057819 */ /* 0x000fc60000011604 */
[----:B------:R-:W1:Y:S04]  /*0060*/  SHFL.IDX PT, R2, R0, RZ, 0x1f ;  /* 0x00001fff00027589 */ /* 0x000e6800000e0000 */
[----:B------:R2:W3:Y:S01]  /*0070*/  SHFL.IDX PT, R8, R5, RZ, 0x1f ;  /* 0x00001fff05087589 */ /* 0x0004e200000e0000 */
[----:B-1----:R-:W-:-:S13]  /*0080*/  ISETP.NE.OR P0, PT, R2, RZ, !P0 ;  /* 0x000000ff0200720c */ /* 0x002fda0004705670 */
[----:B0-23--:R-:W-:Y:S05]  /*0090*/  @P0 BRA `(.L_x_1) ;  /* 0x0000000000200947 */ /* 0x00dfea0003800000 */
[----:B------:R-:W-:Y:S02]  /*00a0*/  ULDC.64 UR4, c[0x0][0x198] ;  /* 0x0000660000047ab9 */ /* 0x000fe40000000a00 */
[----:B------:R-:W-:Y:S02]  /*00b0*/  UIADD3 UR6, UP0, UR4, 0xf0, URZ ;  /* 0x000000f004067890 */ /* 0x000fe4000ff1e03f */
[----:B------:R-:W-:Y:S02]  /*00c0*/  UIADD3 UR4, UP1, UR4, 0x1f0, URZ ;  /* 0x000001f004047890 */ /* 0x000fe4000ff3e03f */
[----:B------:R-:W-:Y:S02]  /*00d0*/  UIADD3.X UR7, URZ, UR5, URZ, UP0, !UPT ;  /* 0x000000053f077290 */ /* 0x000fe400087fe43f */
[----:B------:R-:W-:-:S07]  /*00e0*/  UIADD3.X UR5, URZ, UR5, URZ, UP1, !UPT ;  /* 0x000000053f057290 */ /* 0x000fce0008ffe43f */
[----:B------:R0:W-:Y:S02]  /*00f0*/  UTMACCTL.PF [UR6] ;  /* 0x00000000060079b9 */ /* 0x0001e40008040000 */
[----:B------:R0:W-:Y:S02]  /*0100*/  UTMACCTL.PF [UR4] ;  /* 0x00000000040079b9 */ /* 0x0001e40008040000 */
[----:B0-----:R-:W-:Y:S01]  /*0110*/  NOP ;  /* 0x0000000000007918 */ /* 0x001fe20000000000 */
.L_x_1:
[----:B------:R-:W-:Y:S05]  /*0120*/  BSYNC B0 ;  /* 0x0000000000007941 */ /* 0x000fea0003800000 */
.L_x_0:
[----:B------:R-:W0:Y:S02]  /*0130*/  SHFL.IDX PT, R3, R0, RZ, 0x1f ;  /* 0x00001fff00037589 */ /* 0x000e2400000e0000 */
[----:B0-----:R-:W-:-:S13]  /*0140*/  ISETP.NE.AND P0, PT, R3, RZ, PT ;  /* 0x000000ff0300720c */ /* 0x001fda0003f05270 */
[----:B------:R-:W-:Y:S05]  /*0150*/  @P0 BRA `(.L_x_2) ;  /* 0x0000000000f40947 */ /* 0x000fea0003800000 */
[----:B------:R-:W-:Y:S01]  /*0160*/  ELECT P0, URZ, PT ;  /* 0x00000000003f782f */ /* 0x000fe20003800000 */
[----:B------:R-:W-:-:S12]  /*0170*/  BSSY B0, `(.L_x_2) ;  /* 0x000003b000007945 */ /* 0x000fd80003800000 */
[----:B------:R-:W-:Y:S05]  /*0180*/  @!P0 BRA `(.L_x_3) ;  /* 0x0000000000e48947 */ /* 0x000fea0003800000 */
[----:B------:R-:W0:Y:S01]  /*0190*/  S2UR UR8, SR_CgaCtaId ;  /* 0x00000000000879c3 */ /* 0x000e220000008800 */
[----:B------:R-:W-:Y:S01]  /*01a0*/  UMOV UR4, 0x400 ;  /* 0x0000040000047882 */ /* 0x000fe20000000000 */
[----:B------:R-:W-:Y:S01]  /*01b0*/  UMOV UR5, 0x1 ;  /* 0x0000000100057882 */ /* 0x000fe20000000000 */
[----:B------:R-:W-:Y:S02]  /*01c0*/  UMOV UR6, 0x80 ;  /* 0x0000008000067882 */ /* 0x000fe40000000000 */
[----:B------:R-:W-:-:S04]  /*01d0*/  UIADD3 UR6, -UR6, 0x100000, URZ ;  /* 0x0010000006067890 */ /* 0x000fc8000fffe13f */
[----:B------:R-:W-:Y:S02]  /*01e0*/  USHF.L.U32 UR7, UR6, 0xb, URZ ;  /* 0x0000000b06077899 */ /* 0x000fe4000800063f */
[----:B------:R-:W-:Y:S02]  /*01f0*/  USHF.L.U32 UR6, UR6, 0x1, URZ ;  /* 0x0000000106067899 */ /* 0x000fe4000800063f */
[----:B0-----:R-:W-:Y:S02]  /*0200*/  ULEA UR8, UR8, UR4, 0x18 ;  /* 0x0000000408087291 */ /* 0x001fe4000f8ec03f */
[----:B------:R-:W-:-:S04]  /*0210*/  UIADD3 UR4, -UR5, 0x100000, URZ ;  /* 0x0010000005047890 */ /* 0x000fc8000fffe13f */
[----:B------:R-:W-:Y:S02]  /*0220*/  USHF.L.U32 UR5, UR4, 0xb, URZ ;  /* 0x0000000b04057899 */ /* 0x000fe4000800063f */
[----:B------:R-:W-:Y:S01]  /*0230*/  USHF.L.U32 UR4, UR4, 0x1, URZ ;  /* 0x0000000104047899 */ /* 0x000fe2000800063f */
[----:B------:R-:W0:Y:S11]  /*0240*/  FENCE.VIEW.ASYNC.S ;  /* 0x00000000000073c6 */ /* 0x000e360000000000 */
[----:B0-----:R0:W1:Y:S01]  /*0250*/  SYNCS.EXCH.64 URZ, [UR8], UR4 ;  /* 0x00000004083f75b2 */ /* 0x0010620008000100 */
[----:B------:R0:W2:Y:S01]  /*0260*/  SYNCS.EXCH.64 URZ, [UR8+0xb0], UR6 ;  /* 0x0000b006083f75b2 */ /* 0x0000a20008000100 */
[----:B------:R0:W3:Y:S01]  /*0270*/  SYNCS.EXCH.64 URZ, [UR8+0x8], UR4 ;  /* 0x00000804083f75b2 */ /* 0x0000e20008000100 */
[----:B------:R0:W4:Y:S01]  /*0280*/  SYNCS.EXCH.64 URZ, [UR8+0xb8], UR6 ;  /* 0x0000b806083f75b2 */ /* 0x0001220008000100 */
[----:B------:R0:W0:Y:S01]  /*0290*/  SYNCS.EXCH.64 URZ, [UR8+0x10], UR4 ;  /* 0x00001004083f75b2 */ /* 0x0000220008000100 */
        /* <DEDUP_REMOVED lines=39> */
[----:B-1234-:R-:W-:Y:S01]  /*0510*/  NOP ;  /* 0x0000000000007918 */ /* 0x01efe20000000000 */
.L_x_3:
[----:B0-----:R-:W-:Y:S05]  /*0520*/  BSYNC B0 ;  /* 0x0000000000007941 */ /* 0x001fea0003800000 */
.L_x_2:
[----:B------:R-:W0:Y:S01]  /*0530*/  SHFL.IDX PT, R6, R0, RZ, 0x1f ;  /* 0x00001fff00067589 */ /* 0x000e2200000e0000 */
[----:B------:R-:W-:Y:S01]  /*0540*/  ELECT P0, URZ, PT ;  /* 0x00000000003f782f */ /* 0x000fe20003800000 */
[----:B------:R-:W-:Y:S01]  /*0550*/  NOP ;  /* 0x0000000000007918 */ /* 0x000fe20000000000 */
[----:B------:R-:W-:Y:S01]  /*0560*/  ELECT P1, URZ, PT ;  /* 0x00000000003f782f */ /* 0x000fe20003820000 */
[----:B------:R-:W1:Y:S01]  /*0570*/  SHFL.IDX PT, R3, R0, RZ, 0x1f ;  /* 0x00001fff00037589 */ /* 0x000e6200000e0000 */
[----:B------:R-:W-:Y:S01]  /*0580*/  UMOV UR4, 0x20 ;  /* 0x0000002000047882 */ /* 0x000fe20000000000 */
[----:B------:R-:W-:Y:S01]  /*0590*/  UMOV UR11, 0x80 ;  /* 0x00000080000b7882 */ /* 0x000fe20000000000 */
[----:B------:R-:W-:Y:S01]  /*05a0*/  NOP ;  /* 0x0000000000007918 */ /* 0x000fe20000000000 */
[----:B------:R-:W2:Y:S01]  /*05b0*/  SHFL.IDX PT, R5, R5, RZ, 0x1f ;  /* 0x00001fff05057589 */ /* 0x000ea200000e0000 */
[C---:B------:R-:W-:Y:S01]  /*05c0*/  VIADD R31, R8.reuse, 0xffffffff ;  /* 0xffffffff081f7836 */ /* 0x040fe20000000000 */
[----:B------:R-:W-:Y:S01]  /*05d0*/  ULDC.64 UR50, c[0x0][0x208] ;  /* 0x0000820000327ab9 */ /* 0x000fe20000000a00 */
[----:B------:R-:W-:-:S03]  /*05e0*/  ISETP.NE.AND P2, PT, R8, RZ, PT ;  /* 0x000000ff0800720c */ /* 0x000fc60003f45270 */
[----:B------:R-:W-:Y:S02]  /*05f0*/  ISETP.GE.U32.AND P3, PT, R31, 0x2, PT ;  /* 0x000000021f00780c */ /* 0x000fe40003f66070 */
[----:B0-----:R-:W-:Y:S02]  /*0600*/  ISETP.NE.OR P0, PT, R6, RZ, !P0 ;  /* 0x000000ff0600720c */ /* 0x001fe40004705670 */
[----:B-1----:R-:W-:Y:S02]  /*0610*/  ISETP.NE.OR P1, PT, R3, RZ, !P1 ;  /* 0x000000ff0300720c */ /* 0x002fe40004f25670 */
[----:B------:R-:W-:Y:S02]  /*0620*/  SHF.R.S32.HI R3, RZ, 0x1f, R2 ;  /* 0x0000001fff037819 */ /* 0x000fe40000011402 */
[----:B--2---:R-:W-:Y:S02]  /*0630*/  R2UR UR45, R5 ;  /* 0x00000000052d72ca */ /* 0x004fe400000e0000 */
[----:B------:R-:W-:-:S05]  /*0640*/  LEA.HI R3, R3, R2, RZ, 0x2 ;  /* 0x0000000203037211 */ /* 0x000fca00078f10ff */
[----:B------:R-:W-:Y:S01]  /*0650*/  VOTEU.ALL UP0, P0 ;  /* 0x00000000003f7886 */ /* 0x000fe20000000000 */
[----:B------:R-:W-:Y:S01]  /*0660*/  LOP3.LUT R3, R3, 0xfffffffc, RZ, 0xc0, !PT ;  /* 0xfffffffc03037812 */ /* 0x000fe200078ec0ff */
[----:B------:R-:W-:-:S03]  /*0670*/  VOTEU.ALL UP1, P1 ;  /* 0x00000000003f7886 */ /* 0x000fc60000820000 */
[----:B------:R-:W0:Y:S01]  /*0680*/  @!UP0 S2UR UR7, SR_CgaCtaId ;  /* 0x00000000000789c3 */ /* 0x000e220000008800 */
[----:B------:R-:W-:Y:S01]  /*0690*/  @!UP0 UMOV UR6, 0x400 ;  /* 0x0000040000068882 */ /* 0x000fe20000000000 */
[----:B------:R-:W-:-:S04]  /*06a0*/  @!UP0 UIADD3 UR4, -UR4, 0x100000, URZ ;  /* 0x0010000004048890 */ /* 0x000fc8000fffe13f */
[----:B------:R-:W-:Y:S02]  /*06b0*/  @!UP0 USHF.L.U32 UR5, UR4, 0xb, URZ ;  /* 0x0000000b04058899 */ /* 0x000fe4000800063f */
[----:B------:R-:W-:Y:S01]  /*06c0*/  @!UP0 USHF.L.U32 UR4, UR4, 0x1, URZ ;  /* 0x0000000104048899 */ /* 0x000fe2000800063f */
[----:B------:R-:W-:Y:S01]  /*06d0*/  IMAD.IADD R0, R2, 0x1, -R3 ;  /* 0x0000000102007824 */ /* 0x000fe200078e0a03 */
[----:B------:R-:W-:Y:S01]  /*06e0*/  @!UP1 UMOV UR9, 0x400 ;  /* 0x0000040000099882 */ /* 0x000fe20000000000 */
[----:B------:R-:W-:Y:S01]  /*06f0*/  VOTEU.ALL UP2, P1 ;  /* 0x00000000003f7886 */ /* 0x000fe20000840000 */
[----:B------:R-:W-:Y:S01]  /*0700*/  VOTEU.ALL UP3, P1 ;  /* 0x00000000003f7886 */ /* 0x000fe20000860000 */
[----:B------:R-:W-:Y:S01]  /*0710*/  VOTEU.ALL UP4, P1 ;  /* 0x00000000003f7886 */ /* 0x000fe20000880000 */
[----:B------:R-:W1:Y:S01]  /*0720*/  @!UP1 S2UR UR10, SR_CgaCtaId ;  /* 0x00000000000a99c3 */ /* 0x000e620000008800 */
[----:B------:R-:W-:Y:S01]  /*0730*/  VOTEU.ALL UP5, P1 ;  /* 0x00000000003f7886 */ /* 0x000fe200008a0000 */
[----:B------:R-:W-:-:S04]  /*0740*/  SHF.R.S32.HI R3, RZ, 0x1f, R4 ;  /* 0x0000001fff037819 */ /* 0x000fc80000011404 */
[----:B------:R-:W-:-:S04]  /*0750*/  LEA.HI R3, R3, R4, RZ, 0x7 ;  /* 0x0000000403037211 */ /* 0x000fc800078f38ff */
[----:B------:R-:W-:-:S05]  /*0760*/  LOP3.LUT R3, R3, 0xffffff80, RZ, 0xc0, !PT ;  /* 0xffffff8003037812 */ /* 0x000fca00078ec0ff */
[----:B------:R-:W-:Y:S01]  /*0770*/  IMAD.IADD R3, R4, 0x1, -R3 ;  /* 0x0000000104037824 */ /* 0x000fe200078e0a03 */
[----:B0-----:R-:W-:Y:S02]  /*0780*/  @!UP0 ULEA UR8, UR7, UR6, 0x18 ;  /* 0x0000000607088291 */ /* 0x001fe4000f8ec03f */
[----:B------:R-:W-:-:S04]  /*0790*/  @!UP1 UIADD3 UR6, -UR11, 0x100000, URZ ;  /* 0x001000000b069890 */ /* 0x000fc8000fffe13f */
[----:B------:R-:W-:Y:S02]  /*07a0*/  @!UP1 USHF.L.U32 UR7, UR6, 0xb, URZ ;  /* 0x0000000b06079899 */ /* 0x000fe4000800063f */
[----:B------:R-:W-:Y:S01]  /*07b0*/  @!UP1 USHF.L.U32 UR6, UR6, 0x1, URZ ;  /* 0x0000000106069899 */ /* 0x000fe2000800063f */
[----:B------:R-:W-:Y:S01]  /*07c0*/  VOTEU.ALL UP0, P0 ;  /* 0x00000000003f7886 */ /* 0x000fe20000000000 */
[----:B-1----:R-:W-:Y:S01]  /*07d0*/  @!UP1 ULEA UR9, UR10, UR9, 0x18 ;  /* 0x000000090a099291 */ /* 0x002fe2000f8ec03f */
[----:B------:R-:W-:Y:S02]  /*07e0*/  VOTEU.ALL UP1, P0 ;  /* 0x00000000003f7886 */ /* 0x000fe40000020000 */
[----:B------:R-:W-:Y:S01]  /*07f0*/  ULDC.64 UR10, c[0x0][0x598] ;  /* 0x00016600000a7ab9 */ /* 0x000fe20000000a00 */
[----:B------:R-:W-:Y:S01]  /*0800*/  ISETP.NE.AND P0, PT, R0, 0x3, PT ;  /* 0x000000030000780c */ /* 0x000fe20003f05270 */
[----:B------:R-:W0:Y:S02]  /*0810*/  FENCE.VIEW.ASYNC.S ;  /* 0x00000000000073c6 */ /* 0x000e240000000000 */
[----:B0-----:R0:W1:Y:S01]  /*0820*/  @!UP0 SYNCS.EXCH.64 URZ, [UR8+0x190], UR4 ;  /* 0x00019004083f85b2 */ /* 0x0010620008000100 */
[----:B------:R-:W-:-:S02]  /*0830*/  ISETP.NE.U32.AND P1, PT, RZ, UR10, PT ;  /* 0x0000000aff007c0c */ /* 0x000fc4000bf25070 */
[----:B------:R-:W-:Y:S02]  /*0840*/  ISETP.EQ.OR P0, PT, R0, RZ, !P0 ;  /* 0x000000ff0000720c */ /* 0x000fe40004702670 */
[----:B------:R-:W-:Y:S02]  /*0850*/  ISETP.NE.AND.EX P1, PT, RZ, UR11, PT, P1 ;  /* 0x0000000bff007c0c */ /* 0x000fe4000bf25310 */
[----:B------:R-:W-:-:S04]  /*0860*/  ISETP.EQ.AND P0, PT, R8, RZ, P0 ;  /* 0x000000ff0800720c */ /* 0x000fc80000702270 */
[----:B------:R-:W-:-:S04]  /*0870*/  SEL R16, RZ, 0x1, !P0 ;  /* 0x00000001ff107807 */ /* 0x000fc80004000000 */
[----:B------:R-:W-:Y:S01]  /*0880*/  SEL R16, R16, 0x2, P3 ;  /* 0x0000000210107807 */ /* 0x000fe20001800000 */
[----:B------:R0:W1:Y:S01]  /*0890*/  @!UP1 SYNCS.EXCH.64 URZ, [UR8+0x198], UR4 ;  /* 0x00019804083f95b2 */ /* 0x0000620008000100 */
[----:B------:R-:W-:Y:S01]  /*08a0*/  NOP ;  /* 0x0000000000007918 */ /* 0x000fe20000000000 */
[----:B------:R0:W1:Y:S01]  /*08b0*/  @!UP2 SYNCS.EXCH.64 URZ, [UR9+0x170], UR6 ;  /* 0x00017006093fa5b2 */ /* 0x0000620008000100 */
[----:B------:R0:W1:Y:S01]  /*08c0*/  @!UP3 SYNCS.EXCH.64 URZ, [UR9+0x178], UR6 ;  /* 0x00017806093fb5b2 */ /* 0x0000620008000100 */
[----:B------:R0:W1:Y:S01]  /*08d0*/  @!UP4 SYNCS.EXCH.64 URZ, [UR9+0x180], UR6 ;  /* 0x00018006093fc5b2 */ /* 0x0000620008000100 */
[----:B------:R0:W1:Y:S01]  /*08e0*/  @!UP5 SYNCS.EXCH.64 URZ, [UR9+0x188], UR6 ;  /* 0x00018806093fd5b2 */ /* 0x0000620008000100 */
[----:B------:R-:W-:Y:S01]  /*08f0*/  NOP ;  /* 0x0000000000007918 */ /* 0x000fe20000000000 */
[----:B-1----:R-:W-:Y:S06]  /*0900*/  BAR.SYNC.DEFER_BLOCKING 0x0 ;  /* 0x0000000000007b1d */ /* 0x002fec0000010000 */
[----:B0-----:R-:W-:Y:S05]  /*0910*/  @!P1 BRA `(.L_x_4) ;  /* 0x00000000001c9947 */ /* 0x001fea0003800000 */
[----:B------:R-:W0:Y:S02]  /*0920*/  LDC.64 R6, c[0x0][0x598] ;  /* 0x00016600ff067b82 */ /* 0x000e240000000a00 */
[----:B0-----:R-:W2:Y:S02]  /*0930*/  LDG.E.64 R6, desc[UR50][R6.64] ;  /* 0x0000003206067981 */ /* 0x001ea4000c1e1b00 */
[----:B--2---:R-:W-:-:S04]  /*0940*/  ISETP.NE.U32.AND P0, PT, R6, RZ, PT ;  /* 0x000000ff0600720c */ /* 0x004fc80003f05070 */
[----:B------:R-:W-:-:S13]  /*0950*/  ISETP.NE.AND.EX P0, PT, R7, RZ, PT, P0 ;  /* 0x000000ff0700720c */ /* 0x000fda0003f05300 */
[----:B------:R-:W-:Y:S05]  /*0960*/  @!P0 BRA `(.L_x_4) ;  /* 0x0000000000088947 */ /* 0x000fea0003800000 */
[----:B------:R1:W5:Y:S01]  /*0970*/  LD.E R33, desc[UR50][R6.64] ;  /* 0x0000003206217980 */ /* 0x000362000c101900 */
[----:B------:R-:W-:Y:S05]  /*0980*/  BRA `(.L_x_5) ;  /* 0x0000000000247947 */ /* 0x000fea0003800000 */
.L_x_4:
[----:B------:R-:W-:Y:S02]  /*0990*/  ULDC.64 UR4, c[0x0][0x588] ;  /* 0x0001620000047ab9 */ /* 0x000fe40000000a00 */
[----:B------:R-:W-:-:S04]  /*09a0*/  ISETP.NE.U32.AND P0, PT, RZ, UR4, PT ;  /* 0x00000004ff007c0c */ /* 0x000fc8000bf05070 */
[----:B------:R-:W-:-:S13]  /*09b0*/  ISETP.NE.AND.EX P0, PT, RZ, UR5, PT, P0 ;  /* 0x00000005ff007c0c */ /* 0x000fda000bf05300 */
[----:B------:R-:W-:Y:S05]  /*09c0*/  @!P0 BRA `(.L_x_6) ;  /* 0x00000000000c8947 */ /* 0x000fea0003800000 */
[----:B------:R-:W0:Y:S02]  /*09d0*/  LDC.64 R6, c[0x0][0x588] ;  /* 0x00016200ff067b82 */ /* 0x000e240000000a00 */
[----:B0-----:R0:W5:Y:S01]  /*09e0*/  LDG.E R33, desc[UR50][R6.64] ;  /* 0x0000003206217981 */ /* 0x001162000c1e1900 */
[----:B------:R-:W-:Y:S05]  /*09f0*/  BRA `(.L_x_5) ;  /* 0x0000000000087947 */ /* 0x000fea0003800000 */
.L_x_6:
[----:B------:R-:W-:Y:S02]  /*0a00*/  ULDC UR4, c[0x0][0x580] ;  /* 0x0001600000047ab9 */ /* 0x000fe40000000800 */
[----:B------:R-:W-:-:S07]  /*0a10*/  IMAD.U32 R33, RZ, RZ, UR4 ;  /* 0x00000004ff217e24 */ /* 0x000fce000f8e00ff */
.L_x_5:
[----:B------:R-:W-:Y:S02]  /*0a20*/  ULDC.64 UR4, c[0x0][0x5a0] ;  /* 0x0001680000047ab9 */ /* 0x000fe40000000a00 */
[----:B------:R-:W-:-:S04]  /*0a30*/  ISETP.NE.U32.AND P0, PT, RZ, UR4, PT ;  /* 0x00000004ff007c0c */ /* 0x000fc8000bf05070 */
[----:B------:R-:W-:-:S13]  /*0a40*/  ISETP.NE.AND.EX P0, PT, RZ, UR5, PT, P0 ;  /* 0x00000005ff007c0c */ /* 0x000fda000bf05300 */
[----:B------:R-:W-:Y:S05]  /*0a50*/  @!P0 BRA `(.L_x_7) ;  /* 0x00000000001c8947 */ /* 0x000fea0003800000 */
[----:B01----:R-:W0:Y:S02]  /*0a60*/  LDC.64 R6, c[0x0][0x5a0] ;  /* 0x00016800ff067b82 */ /* 0x003e240000000a00 */
[----:B0-----:R-:W2:Y:S02]  /*0a70*/  LDG.E.64 R6, desc[UR50][R6.64] ;  /* 0x0000003206067981 */ /* 0x001ea4000c1e1b00 */
[----:B--2---:R-:W-:-:S04]  /*0a80*/  ISETP.NE.U32.AND P0, PT, R6, RZ, PT ;  /* 0x000000ff0600720c */ /* 0x004fc80003f05070 */
[----:B------:R-:W-:-:S13]  /*0a90*/  ISETP.NE.AND.EX P0, PT, R7, RZ, PT, P0 ;  /* 0x000000ff0700720c */ /* 0x000fda0003f05300 */
[----:B------:R-:W-:Y:S05]  /*0aa0*/  @!P0 BRA `(.L_x_7) ;  /* 0x0000000000088947 */ /* 0x000fea0003800000 */
[----:B------:R3:W5:Y:S01]  /*0ab0*/  LD.E R34, desc[UR50][R6.64] ;  /* 0x0000003206227980 */ /* 0x000762000c101900 */
[----:B------:R-:W-:Y:S05]  /*0ac0*/  BRA `(.L_x_8) ;  /* 0x0000000000247947 */ /* 0x000fea0003800000 */
.L_x_7:
[----:B------:R-:W-:Y:S02]  /*0ad0*/  ULDC.64 UR4, c[0x0][0x590] ;  /* 0x0001640000047ab9 */ /* 0x000fe40000000a00 */
[----:B------:R-:W-:-:S04]  /*0ae0*/  ISETP.NE.U32.AND P0, PT, RZ, UR4, PT ;  /* 0x00000004ff007c0c */ /* 0x000fc8000bf05070 */
[----:B------:R-:W-:-:S13]  /*0af0*/  ISETP.NE.AND.EX P0, PT, RZ, UR5, PT, P0 ;  /* 0x00000005ff007c0c */ /* 0x000fda000bf05300 */
[----:B------:R-:W-:Y:S05]  /*0b00*/  @!P0 BRA `(.L_x_9) ;  /* 0x00000000000c8947 */ /* 0x000fea0003800000 */
[----:B------:R-:W2:Y:S02]  /*0b10*/  LDC.64 R34, c[0x0][0x590] ;  /* 0x00016400ff227b82 */ /* 0x000ea40000000a00 */
[----:B--2---:R2:W5:Y:S01]  /*0b20*/  LDG.E R34, desc[UR50][R34.64] ;  /* 0x0000003222227981 */ /* 0x004562000c1e1900 */
[----:B------:R-:W-:Y:S05]  /*0b30*/  BRA `(.L_x_8) ;  /* 0x0000000000087947 */ /* 0x000fea0003800000 */
.L_x_9:
[----:B------:R-:W-:Y:S02]  /*0b40*/  ULDC UR4, c[0x0][0x584] ;  /* 0x0001610000047ab9 */ /* 0x000fe40000000800 */
[----:B------:R-:W-:-:S07]  /*0b50*/  IMAD.U32 R34, RZ, RZ, UR4 ;  /* 0x00000004ff227e24 */ /* 0x000fce000f8e00ff */
.L_x_8:
[----:B------:R-:W4:Y:S01]  /*0b60*/  LDC R19, c[0x0][0x65c] ;  /* 0x00019700ff137b82 */ /* 0x000f220000000800 */
[----:B------:R-:W2:Y:S01]  /*0b70*/  S2R R14, SR_CTAID.Y ;  /* 0x00000000000e7919 */ /* 0x000ea20000002600 */
[----:B------:R-:W-:Y:S01]  /*0b80*/  ULDC UR4, c[0x0][0x28c] ;  /* 0x0000a30000047ab9 */ /* 0x000fe20000000800 */
[----:B------:R-:W-:Y:S01]  /*0b90*/  ISETP.NE.AND P0, PT, R8, 0x2, PT ;  /* 0x000000020800780c */ /* 0x000fe20003f05270 */
[----:B------:R-:W-:Y:S01]  /*0ba0*/  UIADD3 UR4, UR4, 0x3f, URZ ;  /* 0x0000003f04047890 */ /* 0x000fe2000fffe03f */
[----:B01-3--:R-:W0:Y:S01]  /*0bb0*/  S2R R6, SR_CTAID.X ;  /* 0x0000000000067919 */ /* 0x00be220000002500 */
[----:B------:R-:W-:Y:S01]  /*0bc0*/  IMAD.MOV.U32 R7, RZ, RZ, RZ ;  /* 0x000000ffff077224 */ /* 0x000fe200078e00ff */
[----:B------:R-:W-:Y:S01]  /*0bd0*/  UMOV UR38, URZ ;  /* 0x0000003f00267c82 */ /* 0x000fe20008000000 */
[----:B------:R-:W-:Y:S01]  /*0be0*/  USHF.R.S32.HI UR5, URZ, 0x1f, UR4 ;  /* 0x0000001f3f057899 */ /* 0x000fe20008011404 */
[----:B------:R-:W-:Y:S01]  /*0bf0*/  UMOV UR39, URZ ;  /* 0x0000003f00277c82 */ /* 0x000fe20008000000 */
[----:B------:R-:W-:-:S02]  /*0c00*/  ULDC.64 UR6, c[0x0][0x650] ;  /* 0x0001940000067ab9 */ /* 0x000fc40000000a00 */
[----:B------:R-:W-:-:S04]  /*0c10*/  ULEA.HI UR5, UR5, UR4, URZ, 0x6 ;  /* 0x0000000405057291 */ /* 0x000fc8000f8f303f */
[----:B------:R-:W-:Y:S01]  /*0c20*/  USHF.R.S32.HI UR40, URZ, 0x6, UR5 ;  /* 0x000000063f287899 */ /* 0x000fe20008011405 */
[----:B----4-:R-:W-:-:S04]  /*0c30*/  ISETP.NE.AND P1, PT, R19, 0x1, PT ;  /* 0x000000011300780c */ /* 0x010fc80003f25270 */
[----:B------:R-:W-:-:S09]  /*0c40*/  P2R R2, PR, RZ, 0x2 ;  /* 0x00000002ff027803 */ /* 0x000fd20000000000 */
[----:B------:R-:W0:Y:S01]  /*0c50*/  @P1 LDC R11, c[0x0][0x10] ;  /* 0x00000400ff0b1b82 */ /* 0x000e220000000800 */
[----:B--2---:R-:W-:Y:S02]  /*0c60*/  @P1 IMAD.MOV.U32 R8, RZ, RZ, R14 ;  /* 0x000000ffff081224 */ /* 0x004fe400078e000e */
[----:B------:R-:W-:Y:S02]  /*0c70*/  @P1 IMAD.MOV.U32 R9, RZ, RZ, RZ ;  /* 0x000000ffff091224 */ /* 0x000fe400078e00ff */
[----:B------:R-:W-:-:S03]  /*0c80*/  @P1 IMAD.MOV.U32 R17, RZ, RZ, RZ ;  /* 0x000000ffff111224 */ /* 0x000fc600078e00ff */
[----:B------:R-:W1:Y:S01]  /*0c90*/  @!P1 LDC R5, c[0x0][0xc] ;  /* 0x00000300ff059b82 */ /* 0x000e620000000800 */
[----:B------:R-:W-:Y:S01]  /*0ca0*/  ULDC UR36, c[0x0][0xc] ;  /* 0x0000030000247ab9 */ /* 0x000fe20000000800 */
[----:B------:R-:W-:Y:S02]  /*0cb0*/  ULDC UR37, c[0x0][0x10] ;  /* 0x0000040000257ab9 */ /* 0x000fe40000000800 */
[----:B------:R-:W-:-:S04]  /*0cc0*/  UIMAD.WIDE.U32 UR36, UR36, UR37, URZ ;  /* 0x00000025242472a5 */ /* 0x000fc8000f8e003f */
[----:B------:R-:W2:Y:S01]  /*0cd0*/  LDC R2, c[0x0][0x14] ;  /* 0x00000500ff027b82 */ /* 0x000ea20000000800 */
[----:B0-----:R-:W-:-:S04]  /*0ce0*/  @P1 IMAD.WIDE.U32 R10, R6, R11, R8 ;  /* 0x0000000b060a1225 */ /* 0x001fc800078e0008 */
[----:B------:R-:W-:Y:S02]  /*0cf0*/  @P1 IMAD.IADD R17, R11, 0x1, R17 ;  /* 0x000000010b111824 */ /* 0x000fe400078e0211 */
[----:B------:R-:W-:Y:S02]  /*0d00*/  @P1 IMAD.MOV.U32 R18, RZ, RZ, R10 ;  /* 0x000000ffff121224 */ /* 0x000fe400078e000a */
[----:B-1----:R-:W-:-:S04]  /*0d10*/  @!P1 IMAD.WIDE.U32 R8, R5, R14, R6 ;  /* 0x0000000e05089225 */ /* 0x002fc800078e0006 */
[----:B------:R-:W-:Y:S02]  /*0d20*/  @!P1 IMAD.MOV.U32 R18, RZ, RZ, R8 ;  /* 0x000000ffff129224 */ /* 0x000fe400078e0008 */
[----:B------:R-:W-:Y:S01]  /*0d30*/  @!P1 IMAD.MOV.U32 R17, RZ, RZ, R9 ;  /* 0x000000ffff119224 */ /* 0x000fe200078e0009 */
[----:B------:R-:W-:Y:S06]  /*0d40*/  @P0 BRA `(.L_x_10) ;  /* 0x0000000000300947 */ /* 0x000fec0003800000 */
[----:B------:R-:W-:Y:S01]  /*0d50*/  UISETP.GE.U32.AND UP0, UPT, UR40, 0x16, UPT ;  /* 0x000000162800788c */ /* 0x000fe2000bf06070 */
[----:B------:R-:W-:Y:S01]  /*0d60*/  IMAD.MOV.U32 R8, RZ, RZ, R18 ;  /* 0x000000ffff087224 */ /* 0x000fe200078e0012 */
[----:B------:R-:W-:Y:S01]  /*0d70*/  UIMAD.WIDE.U32 UR4, UR40, -0x45d1745d, URZ ;  /* 0xba2e8ba3280478a5 */ /* 0x000fe2000f8e003f */
[----:B------:R-:W-:Y:S01]  /*0d80*/  IMAD.MOV.U32 R9, RZ, RZ, R17 ;  /* 0x000000ffff097224 */ /* 0x000fe200078e0011 */
[----:B------:R-:W-:Y:S01]  /*0d90*/  UMOV UR39, URZ ;  /* 0x0000003f00277c82 */ /* 0x000fe20008000000 */
[C---:B--2---:R-:W-:Y:S01]  /*0da0*/  IMAD R17, R2.reuse, UR37, RZ ;  /* 0x0000002502117c24 */ /* 0x044fe2000f8e02ff */
[----:B------:R-:W-:Y:S01]  /*0db0*/  USHF.R.U32.HI UR4, URZ, 0x4, UR5 ;  /* 0x000000043f047899 */ /* 0x000fe20008011605 */
[----:B------:R-:W-:-:S03]  /*0dc0*/  IMAD.WIDE.U32 R8, R2, UR36, R8 ;  /* 0x0000002402087c25 */ /* 0x000fc6000f8e0008 */
[----:B------:R-:W-:Y:S01]  /*0dd0*/  UIMAD UR38, UR4, -0x16, UR40 ;  /* 0xffffffea042678a4 */ /* 0x000fe2000f8e0228 */
[----:B------:R-:W-:Y:S01]  /*0de0*/  IMAD.IADD R17, R9, 0x1, R17 ;  /* 0x0000000109117824 */ /* 0x000fe200078e0211 */
[----:B------:R-:W-:Y:S01]  /*0df0*/  @UP0 ULOP3.LUT UR39, UR4, 0x1, URZ, 0xc0, !UPT ;  /* 0x0000000104270892 */ /* 0x000fe2000f8ec03f */
[----:B------:R-:W-:-:S11]  /*0e00*/  IMAD.MOV.U32 R18, RZ, RZ, R8 ;  /* 0x000000ffff127224 */ /* 0x000fd600078e0008 */
.L_x_10:
[----:B------:R-:W-:Y:S01]  /*0e10*/  ISETP.GE.U32.AND P0, PT, R18, UR6, PT ;  /* 0x0000000612007c0c */ /* 0x000fe2000bf06070 */
[----:B------:R-:W-:Y:S01]  /*0e20*/  IMAD.MOV.U32 R32, RZ, RZ, -0x1 ;  /* 0xffffffffff207424 */ /* 0x000fe200078e00ff */
[----:B------:R-:W-:Y:S01]  /*0e30*/  PRMT R5, RZ, 0x7610, R5 ;  /* 0x00007610ff057816 */ /* 0x000fe20000000005 */
[----:B------:R-:W-:Y:S01]  /*0e40*/  IMAD.MOV.U32 R22, RZ, RZ, -0x1 ;  /* 0xffffffffff167424 */ /* 0x000fe200078e00ff */
[----:B------:R-:W-:Y:S01]  /*0e50*/  ISETP.GE.U32.AND.EX P0, PT, R17, UR7, PT, P0 ;  /* 0x0000000711007c0c */ /* 0x000fe2000bf06100 */
[----:B------:R-:W-:-:S12]  /*0e60*/  IMAD.MOV.U32 R23, RZ, RZ, -0x1 ;  /* 0xffffffffff177424 */ /* 0x000fd800078e00ff */
[----:B------:R-:W-:Y:S05]  /*0e70*/  @P0 BRA `(.L_x_11) ;  /* 0x0000000400640947 */ /* 0x000fea0003800000 */
[----:B------:R-:W0:Y:S01]  /*0e80*/  LDC.64 R20, c[0x0][0x628] ;  /* 0x00018a00ff147b82 */ /* 0x000e220000000a00 */
[----:B------:R-:W-:Y:S02]  /*0e90*/  IMAD.MOV.U32 R8, RZ, RZ, R18 ;  /* 0x000000ffff087224 */ /* 0x000fe400078e0012 */
[----:B------:R-:W-:-:S05]  /*0ea0*/  IMAD.MOV.U32 R9, RZ, RZ, R17 ;  /* 0x000000ffff097224 */ /* 0x000fca00078e0011 */
[----:B------:R-:W1:Y:S08]  /*0eb0*/  LDC R22, c[0x0][0x630] ;  /* 0x00018c00ff167b82 */ /* 0x000e700000000800 */
[----:B------:R-:W3:Y:S01]  /*0ec0*/  LDC.64 R24, c[0x0][0x620] ;  /* 0x00018800ff187b82 */ /* 0x000ee20000000a00 */
[----:B0-----:R-:W-:-:S04]  /*0ed0*/  ISETP.NE.U32.AND P0, PT, R20, RZ, PT ;  /* 0x000000ff1400720c */ /* 0x001fc80003f05070 */
[----:B------:R-:W-:-:S13]  /*0ee0*/  ISETP.NE.AND.EX P0, PT, R21, RZ, PT, P0 ;  /* 0x000000ff1500720c */ /* 0x000fda0003f05300 */
[----:B-1-3--:R-:W-:Y:S05]  /*0ef0*/  @!P0 BRA `(.L_x_12) ;  /* 0x0000000000288947 */ /* 0x00afea0003800000 */
[----:B------:R-:W0:Y:S02]  /*0f00*/  LDC R5, c[0x0][0x634] ;  /* 0x00018d00ff057b82 */ /* 0x000e240000000800 */
[----:B0-----:R-:W-:-:S05]  /*0f10*/  IADD3 R5, P0, R18, R5, RZ ;  /* 0x0000000512057210 */ /* 0x001fca0007f1e0ff */
[----:B------:R-:W-:-:S04]  /*0f20*/  IMAD.X R15, RZ, RZ, R17, P0 ;  /* 0x000000ffff0f7224 */ /* 0x000fc800000e0611 */
[----:B------:R-:W-:-:S04]  /*0f30*/  IMAD.WIDE.U32 R8, R15, R20, RZ ;  /* 0x000000140f087225 */ /* 0x000fc800078e00ff */
[----:B------:R-:W-:-:S04]  /*0f40*/  IMAD.WIDE.U32 R10, P0, R5, R21, R8 ;  /* 0x00000015050a7225 */ /* 0x000fc80007800008 */
[----:B------:R-:W-:-:S04]  /*0f50*/  IMAD.WIDE.U32 R8, R5, R20, RZ ;  /* 0x0000001405087225 */ /* 0x000fc800078e00ff */
[----:B------:R-:W-:Y:S01]  /*0f60*/  IMAD.X R13, RZ, RZ, RZ, P0 ;  /* 0x000000ffff0d7224 */ /* 0x000fe200000e06ff */
[----:B------:R-:W-:Y:S01]  /*0f70*/  IADD3 RZ, P0, R9, R10, RZ ;  /* 0x0000000a09ff7210 */ /* 0x000fe20007f1e0ff */
[----:B------:R-:W-:-:S04]  /*0f80*/  IMAD.MOV.U32 R12, RZ, RZ, R11 ;  /* 0x000000ffff0c7224 */ /* 0x000fc800078e000b */
[----:B------:R-:W-:-:S08]  /*0f90*/  IMAD.WIDE.U32.X R8, R15, R21, R12, P0 ;  /* 0x000000150f087225 */ /* 0x000fd000000e040c */
.L_x_12:
[-CC-:B------:R-:W-:Y:S01]  /*0fa0*/  SHF.R.U64 R28, R8, R22.reuse, R9.reuse ;  /* 0x00000016081c7219 */ /* 0x180fe20000001209 */
[----:B------:R-:W0:Y:S01]  /*0fb0*/  LDC R12, c[0x0][0x618] ;  /* 0x00018600ff0c7b82 */ /* 0x000e220000000800 */
[----:B------:R-:W-:Y:S01]  /*0fc0*/  SHF.R.U32.HI R7, RZ, R22, R9 ;  /* 0x00000016ff077219 */ /* 0x000fe20000011609 */
[----:B------:R-:W-:Y:S01]  /*0fd0*/  IMAD.MOV.U32 R8, RZ, RZ, R18 ;  /* 0x000000ffff087224 */ /* 0x000fe200078e0012 */
[----:B------:R-:W-:Y:S01]  /*0fe0*/  IADD3 R11, P0, RZ, -R28, RZ ;  /* 0x8000001cff0b7210 */ /* 0x000fe20007f1e0ff */
[----:B------:R-:W-:Y:S01]  /*0ff0*/  IMAD.MOV.U32 R9, RZ, RZ, R17 ;  /* 0x000000ffff097224 */ /* 0x000fe200078e0011 */
[----:B------:R-:W-:Y:S01]  /*1000*/  I2FP.F32.U32 R5, R6 ;  /* 0x0000000600057245 */ /* 0x000fe20000201000 */
[----:B------:R-:W-:Y:S02]  /*1010*/  ULDC UR4, c[0x0][0x150] ;  /* 0x0000540000047ab9 */ /* 0x000fe40000000800 */
[----:B------:R-:W1:Y:S01]  /*1020*/  LDC.64 R26, c[0x0][0x640] ;  /* 0x00019000ff1a7b82 */ /* 0x000e620000000a00 */
[----:B------:R-:W-:-:S02]  /*1030*/  IMAD.X R13, RZ, RZ, ~R7, P0 ;  /* 0x000000ffff0d7224 */ /* 0x000fc400000e0e07 */
[----:B------:R-:W-:Y:S01]  /*1040*/  FMUL R5, R5, UR4 ;  /* 0x0000000405057c20 */ /* 0x000fe20008400000 */
[----:B------:R-:W-:Y:S01]  /*1050*/  IMAD.WIDE.U32 R8, R11, R24, R8 ;  /* 0x000000180b087225 */ /* 0x000fe200078e0008 */
[----:B------:R-:W-:-:S03]  /*1060*/  ULDC UR4, c[0x0][0x154] ;  /* 0x0000550000047ab9 */ /* 0x000fc60000000800 */
[----:B------:R-:W-:Y:S01]  /*1070*/  IMAD R10, R13, R24, RZ ;  /* 0x000000180d0a7224 */ /* 0x000fe200078e02ff */
[----:B------:R-:W3:Y:S01]  /*1080*/  LDC R7, c[0x0][0x144] ;  /* 0x00005100ff077b82 */ /* 0x000ee20000000800 */
[----:B------:R-:W4:Y:S02]  /*1090*/  F2I.U32.TRUNC.NTZ R5, R5 ;  /* 0x0000000500057305 */ /* 0x000f24000020f000 */
[----:B------:R-:W-:-:S04]  /*10a0*/  IMAD R11, R11, R25, R10 ;  /* 0x000000190b0b7224 */ /* 0x000fc800078e020a */
[----:B------:R-:W-:Y:S01]  /*10b0*/  IMAD.IADD R9, R9, 0x1, R11 ;  /* 0x0000000109097824 */ /* 0x000fe200078e020b */
[----:B------:R-:W2:Y:S04]  /*10c0*/  LDC R13, c[0x0][0x608] ;  /* 0x00018200ff0d7b82 */ /* 0x000ea80000000800 */
[----:B0-----:R-:W-:Y:S02]  /*10d0*/  SHF.R.U64 R29, R8, R12, R9 ;  /* 0x0000000c081d7219 */ /* 0x001fe40000001209 */
[----:B------:R-:W-:Y:S02]  /*10e0*/  I2FP.F32.U32 R8, R14 ;  /* 0x0000000e00087245 */ /* 0x000fe40000201000 */
[----:B------:R-:W0:Y:S01]  /*10f0*/  LDC R20, c[0x0][0x658] ;  /* 0x00019600ff147b82 */ /* 0x000e220000000800 */
[----:B-1----:R-:W-:Y:S01]  /*1100*/  ISETP.NE.U32.AND P0, PT, R26, RZ, PT ;  /* 0x000000ff1a00720c */ /* 0x002fe20003f05070 */
[----:B----4-:R-:W-:-:S02]  /*1110*/  IMAD.MOV R10, RZ, RZ, -R5 ;  /* 0x000000ffff0a7224 */ /* 0x010fc400078e0a05 */
[----:B------:R-:W-:Y:S01]  /*1120*/  FMUL R8, R8, UR4 ;  /* 0x0000000408087c20 */ /* 0x000fe20008400000 */
[----:B------:R-:W-:Y:S01]  /*1130*/  SHF.R.U32.HI R12, RZ, R12, R9 ;  /* 0x0000000cff0c7219 */ /* 0x000fe20000011609 */
[----:B------:R-:W-:Y:S01]  /*1140*/  IMAD.MOV.U32 R9, RZ, RZ, -0x1 ;  /* 0xffffffffff097424 */ /* 0x000fe200078e00ff */
[----:B------:R-:W-:Y:S01]  /*1150*/  ISETP.NE.AND.EX P0, PT, R27, RZ, PT, P0 ;  /* 0x000000ff1b00720c */ /* 0x000fe20003f05300 */
[----:B------:R1:W4:Y:S01]  /*1160*/  F2I.U32.TRUNC.NTZ R15, R8 ;  /* 0x00000008000f7305 */ /* 0x000322000020f000 */
[----:B------:R-:W1:Y:S01]  /*1170*/  LDC R21, c[0x0][0x148] ;  /* 0x00005200ff157b82 */ /* 0x000e620000000800 */
[----:B---3--:R-:W-:Y:S02]  /*1180*/  IMAD R5, R7, R10, R6 ;  /* 0x0000000a07057224 */ /* 0x008fe400078e0206 */
[----:B------:R-:W-:-:S05]  /*1190*/  IMAD.MOV.U32 R7, RZ, RZ, 0x1 ;  /* 0x00000001ff077424 */ /* 0x000fca00078e00ff */
[----:B------:R-:W3:Y:S01]  /*11a0*/  LDC R22, c[0x0][0x648] ;  /* 0x00019200ff167b82 */ /* 0x000ee20000000800 */
[-CC-:B--2---:R-:W-:Y:S02]  /*11b0*/  SHF.R.U64 R30, R29, R13.reuse, R12.reuse ;  /* 0x0000000d1d1e7219 */ /* 0x184fe4000000120c */
[----:B------:R-:W-:-:S05]  /*11c0*/  SHF.R.U32.HI R13, RZ, R13, R12 ;  /* 0x0000000dff0d7219 */ /* 0x000fca000001160c */
[----:B------:R-:W2:Y:S01]  /*11d0*/  LDC R25, c[0x0][0x638] ;  /* 0x00018e00ff197b82 */ /* 0x000ea20000000800 */
[-C--:B0-----:R-:W-:Y:S02]  /*11e0*/  SHF.L.U32 R6, R9, R20.reuse, RZ ;  /* 0x0000001409067219 */ /* 0x081fe400000006ff */
[-CC-:B------:R-:W-:Y:S02]  /*11f0*/  SHF.R.U64 R36, R30, R20.reuse, R13.reuse ;  /* 0x000000141e247219 */ /* 0x180fe4000000120d */
[-C--:B------:R-:W-:Y:S02]  /*1200*/  SHF.R.U32.HI R23, RZ, R20.reuse, R13 ;  /* 0x00000014ff177219 */ /* 0x080fe4000001160d */
[----:B------:R-:W-:Y:S01]  /*1210*/  SHF.L.U32 R12, R7, R20, RZ ;  /* 0x00000014070c7219 */ /* 0x000fe200000006ff */
[----:B------:R-:W0:Y:S01]  /*1220*/  LDC R32, c[0x0][0x610] ;  /* 0x00018400ff207b82 */ /* 0x000e220000000800 */
[----:B------:R-:W-:Y:S01]  /*1230*/  LOP3.LUT R13, RZ, R6, RZ, 0x33, !PT ;  /* 0x00000006ff0d7212 */ /* 0x000fe200078e33ff */
[----:B------:R-:W-:-:S02]  /*1240*/  IMAD.MOV.U32 R6, RZ, RZ, R36 ;  /* 0x000000ffff067224 */ /* 0x000fc400078e0024 */
[----:B------:R-:W-:-:S04]  /*1250*/  IMAD.MOV.U32 R7, RZ, RZ, R23 ;  /* 0x000000ffff077224 */ /* 0x000fc800078e0017 */
[----:B------:R-:W0:Y:S01]  /*1260*/  LDC R24, c[0x0][0x600] ;  /* 0x00018000ff187b82 */ /* 0x000e220000000800 */
[----:B-1--4-:R-:W-:Y:S05]  /*1270*/  @!P0 BRA `(.L_x_13) ;  /* 0x0000000000288947 */ /* 0x012fea0003800000 */
[----:B------:R-:W1:Y:S02]  /*1280*/  LDC R11, c[0x0][0x64c] ;  /* 0x00019300ff0b7b82 */ /* 0x000e640000000800 */
[----:B-1----:R-:W-:-:S05]  /*1290*/  IADD3 R11, P0, R11, R36, RZ ;  /* 0x000000240b0b7210 */ /* 0x002fca0007f1e0ff */
        /* <DEDUP_REMOVED lines=8> */
.L_x_13:
[----:B---3--:R-:W-:Y:S01]  /*1320*/  SHF.R.U64 R7, R6, R22, R7 ;  /* 0x0000001606077219 */ /* 0x008fe20000001207 */
[----:B0-----:R-:W-:Y:S01]  /*1330*/  VIADD R6, R24, 0xffffffff ;  /* 0xffffffff18067836 */ /* 0x001fe20000000000 */
[----:B------:R-:W-:Y:S01]  /*1340*/  LOP3.LUT R13, R30, R13, RZ, 0xc0, !PT ;  /* 0x0000000d1e0d7212 */ /* 0x000fe200078ec0ff */
[----:B------:R-:W-:Y:S02]  /*1350*/  IMAD.MOV R15, RZ, RZ, -R15 ;  /* 0x000000ffff0f7224 */ /* 0x000fe400078e0a0f */
[----:B------:R-:W-:Y:S01]  /*1360*/  IMAD.MOV R8, RZ, RZ, -R7 ;  /* 0x000000ffff087224 */ /* 0x000fe200078e0a07 */
[----:B------:R-:W-:Y:S01]  /*1370*/  LOP3.LUT R6, R29, R6, RZ, 0xc0, !PT ;  /* 0x000000061d067212 */ /* 0x000fe200078ec0ff */
[----:B------:R-:W-:Y:S02]  /*1380*/  IMAD R12, R12, R7, R13 ;  /* 0x000000070c0c7224 */ /* 0x000fe400078e020d */
[----:B------:R-:W-:Y:S02]  /*1390*/  @P1 IMAD R5, R21, R15, R14 ;  /* 0x0000000f15051224 */ /* 0x000fe400078e020e */
[----:B--2---:R-:W-:-:S02]  /*13a0*/  IMAD R7, R8, R25, R36 ;  /* 0x0000001908077224 */ /* 0x004fc400078e0224 */
[----:B------:R-:W-:Y:S02]  /*13b0*/  IMAD R32, R12, R32, R5 ;  /* 0x000000200c207224 */ /* 0x000fe400078e0205 */
[----:B------:R-:W-:Y:S02]  /*13c0*/  IMAD R7, R7, R24, R6 ;  /* 0x0000001807077224 */ /* 0x000fe400078e0206 */
[----:B------:R-:W-:Y:S02]  /*13d0*/  IMAD.MOV.U32 R5, RZ, RZ, 0x1 ;  /* 0x00000001ff057424 */ /* 0x000fe400078e00ff */
[----:B------:R-:W-:Y:S01]  /*13e0*/  IMAD.MOV.U32 R23, RZ, RZ, R28 ;  /* 0x000000ffff177224 */ /* 0x000fe200078e001c */
[----:B------:R-:W-:Y:S02]  /*13f0*/  SEL R22, R7, R32, !P1 ;  /* 0x0000002007167207 */ /* 0x000fe40004800000 */
[----:B------:R-:W-:-:S07]  /*1400*/  SEL R32, R32, R7, !P1 ;  /* 0x0000000720207207 */ /* 0x000fce0004800000 */
.L_x_11:
[----:B------:R-:W-:Y:S05]  /*1410*/  @!P2 BRA `(.L_x_14) ;  /* 0x000000200030a947 */ /* 0x000fea0003800000 */
[----:B------:R-:W-:-:S13]  /*1420*/  ISETP.GT.U32.AND P0, PT, R31, 0x1, PT ;  /* 0x000000011f00780c */ /* 0x000fda0003f04070 */
[----:B------:R-:W-:Y:S05]  /*1430*/  @P0 EXIT ;  /* 0x000000000000094d */ /* 0x000fea0003800000 */
.L_x_15:
[----:B------:R-:W-:-:S08]  /*1440*/  NOP ;  /* 0x0000000000007918 */ /* 0x000fd00000000000 */
[----:B------:R-:W0:Y:S02]  /*1450*/  USETMAXREG.TRY_ALLOC.CTAPOOL UP0, 0xe8 ;  /* 0x000000e8000079c8 */ /* 0x000e240008000600 */
[----:B0-----:R-:W-:-:S13]  /*1460*/  PLOP3.LUT P0, PT, PT, PT, UP0, 0x80, 0x0 ;  /* 0x000000000000781c */ /* 0x001fda0003f0f008 */
[----:B------:R-:W-:Y:S05]  /*1470*/  @!P0 BRA `(.L_x_15) ;  /* 0xfffffffc00f08947 */ /* 0x000fea000383ffff */
[----:B------:R-:W-:-:S13]  /*1480*/  LOP3.LUT P0, RZ, R5, 0xff, RZ, 0xc0, !PT ;  /* 0x000000ff05ff7812 */ /* 0x000fda000780c0ff */
[----:B------:R-:W-:Y:S05]  /*1490*/  @!P0 EXIT ;  /* 0x000000000000894d */ /* 0x000fea0003800000 */
[----:B------:R-:W0:Y:S01]  /*14a0*/  S2UR UR4, SR_CgaCtaId ;  /* 0x00000000000479c3 */ /* 0x000e220000008800 */
[----:B------:R-:W-:Y:S01]  /*14b0*/  SHF.R.S32.HI R0, RZ, 0x1f, R3 ;  /* 0x0000001fff007819 */ /* 0x000fe20000011403 */
[----:B------:R-:W-:Y:S01]  /*14c0*/  UIADD3 UR5, UR45, -0x1, URZ ;  /* 0xffffffff2d057890 */ /* 0x000fe2000fffe03f */
[----:B------:R-:W-:Y:S01]  /*14d0*/  LOP3.LUT R46, R16, 0x1, RZ, 0xfc, !PT ;  /* 0x00000001102e7812 */ /* 0x000fe200078efcff */
[----:B------:R-:W-:Y:S01]  /*14e0*/  UMOV UR42, 0x400 ;  /* 0x00000400002a7882 */ /* 0x000fe20000000000 */
[CC--:B------:R-:W-:Y:S01]  /*14f0*/  LEA.HI R4, R0.reuse, R3.reuse, RZ, 0x2 ;  /* 0x0000000300047211 */ /* 0x0c0fe200078f10ff */
[----:B------:R-:W-:Y:S01]  /*1500*/  UISETP.LT.AND UP0, UPT, UR40, 0x1, UPT ;  /* 0x000000012800788c */ /* 0x000fe2000bf01270 */
[----:B------:R-:W-:Y:S01]  /*1510*/  LEA.HI R0, R0, R3, RZ, 0x5 ;  /* 0x0000000300007211 */ /* 0x000fe200078f28ff */
[----:B------:R-:W-:Y:S01]  /*1520*/  USHF.L.U32 UR41, UR40, 0x1, URZ ;  /* 0x0000000128297899 */ /* 0x000fe2000800063f */
[--C-:B------:R-:W-:Y:S01]  /*1530*/  SHF.R.S32.HI R36, RZ, 0x2, R4.reuse ;  /* 0x00000002ff247819 */ /* 0x100fe20000011404 */
[----:B------:R-:W-:Y:S01]  /*1540*/  USEL UR44, UR40, 0x1, UP0 ;  /* 0x00000001282c7887 */ /* 0x000fe20008000000 */
[----:B------:R-:W-:Y:S01]  /*1550*/  SHF.R.S32.HI R5, RZ, 0x1f, R4 ;  /* 0x0000001fff057819 */ /* 0x000fe20000011404 */
[----:B------:R-:W-:Y:S01]  /*1560*/  UISETP.NE.AND UP0, UPT, UR5, URZ, UPT ;  /* 0x0000003f0500728c */ /* 0x000fe2000bf05270 */
[----:B------:R-:W-:Y:S01]  /*1570*/  LOP3.LUT R4, R4, 0xfffffffc, RZ, 0xc0, !PT ;  /* 0xfffffffc04047812 */ /* 0x000fe200078ec0ff */
[----:B------:R-:W-:Y:S01]  /*1580*/  UIADD3 UR44, -UR44, UR40, URZ ;  /* 0x000000282c2c7290 */ /* 0x000fe2000fffe13f */
[----:B------:R-:W-:Y:S01]  /*1590*/  LEA.HI R5, R5, R36, RZ, 0x3 ;  /* 0x0000002405057211 */ /* 0x000fe200078f18ff */
[----:B------:R-:W-:-:S02]  /*15a0*/  USEL UR7, URZ, 0x1, UP0 ;  /* 0x000000013f077887 */ /* 0x000fc40008000000 */
[----:B------:R-:W-:Y:S01]  /*15b0*/  IMAD.IADD R35, R3, 0x1, -R4 ;  /* 0x0000000103237824 */ /* 0x000fe200078e0a04 */
[----:B------:R-:W-:-:S03]  /*15c0*/  LOP3.LUT R5, R5, 0xfffffff8, RZ, 0xc0, !PT ;  /* 0xfffffff805057812 */ /* 0x000fc600078ec0ff */
[----:B------:R-:W-:Y:S01]  /*15d0*/  IMAD.U32 R42, RZ, RZ, UR7 ;  /* 0x00000007ff2a7e24 */ /* 0x000fe2000f8e00ff */
[----:B0-----:R-:W-:Y:S01]  /*15e0*/  ULEA UR42, UR4, UR42, 0x18 ;  /* 0x0000002a042a7291 */ /* 0x001fe2000f8ec03f */
[----:B------:R-:W-:Y:S01]  /*15f0*/  IMAD.IADD R36, R36, 0x1, -R5 ;  /* 0x0000000124247824 */ /* 0x000fe200078e0a05 */
[----:B------:R-:W-:Y:S01]  /*1600*/  USHF.L.U32 UR4, UR5, 0x3, URZ ;  /* 0x0000000305047899 */ /* 0x000fe2000800063f */
[----:B------:R-:W-:Y:S01]  /*1610*/  SHF.R.S32.HI R5, RZ, 0x5, R0 ;  /* 0x00000005ff057819 */ /* 0x000fe20000011400 */
[----:B------:R-:W-:Y:S02]  /*1620*/  UIADD3 UR5, UR42, 0x2c280, URZ ;  /* 0x0002c2802a057890 */ /* 0x000fe4000fffe03f */
[----:B------:R-:W-:Y:S01]  /*1630*/  ULOP3.LUT UR4, UR4, 0x8, URZ, 0xc0, !UPT ;  /* 0x0000000804047892 */ /* 0x000fe2000f8ec03f */
[--C-:B------:R-:W-:Y:S01]  /*1640*/  SHF.R.S32.HI R37, RZ, 0x1f, R36.reuse ;  /* 0x0000001fff257819 */ /* 0x100fe20000011424 */
[----:B------:R-:W-:Y:S01]  /*1650*/  UIADD3 UR6, UR42, 0x280, URZ ;  /* 0x000002802a067890 */ /* 0x000fe2000fffe03f */
[----:B------:R-:W-:Y:S01]  /*1660*/  IMAD R38, R5, -0x10, -R36 ;  /* 0xfffffff005267824 */ /* 0x000fe200078e0a24 */
[----:B------:R-:W-:-:S02]  /*1670*/  ULOP3.LUT UR46, UR4, 0x8, URZ, 0x3c, !UPT ;  /* 0x00000008042e7892 */ /* 0x000fc4000f8e3c3f */
[----:B------:R-:W-:Y:S01]  /*1680*/  ULOP3.LUT UR47, UR4, 0x18, URZ, 0x3c, !UPT ;  /* 0x00000018042f7892 */ /* 0x000fe2000f8e3c3f */
[----:B------:R-:W-:Y:S01]  /*1690*/  IMAD.WIDE R36, R5, 0x10, R36 ;  /* 0x0000001005247825 */ /* 0x000fe200078e0224 */
[----:B------:R-:W-:Y:S01]  /*16a0*/  UIADD3 UR43, UR42, 0x170, URZ ;  /* 0x000001702a2b7890 */ /* 0x000fe2000fffe03f */
[----:B------:R-:W-:Y:S01]  /*16b0*/  ULDC UR4, c[0x0][0x284] ;  /* 0x0000a10000047ab9 */ /* 0x000fe20000000800 */
[----:B------:R-:W-:Y:S01]  /*16c0*/  USHF.R.U32.HI UR5, URZ, 0x4, UR5 ;  /* 0x000000043f057899 */ /* 0x000fe20008011605 */
[----:B------:R-:W-:Y:S01]  /*16d0*/  VIADD R38, R38, UR4 ;  /* 0x0000000426267c36 */ /* 0x000fe20008000000 */
[----:B------:R-:W-:Y:S02]  /*16e0*/  USHF.R.U32.HI UR6, URZ, 0x4, UR6 ;  /* 0x000000043f067899 */ /* 0x000fe40008011606 */
[----:B------:R-:W-:Y:S02]  /*16f0*/  ULEA UR45, UR45, UR43, 0x3 ;  /* 0x0000002b2d2d7291 */ /* 0x000fe4000f8e183f */
[----:B------:R-:W-:-:S02]  /*1700*/  ULOP3.LUT UR48, UR5, 0x3fff, URZ, 0xc0, !UPT ;  /* 0x00003fff05307892 */ /* 0x000fc4000f8ec03f */
[----:B------:R-:W-:-:S12]  /*1710*/  ULOP3.LUT UR49, UR6, 0x3fff, URZ, 0xc0, !UPT ;  /* 0x00003fff06317892 */ /* 0x000fd8000f8ec03f */
.L_x_51:
[----:B------:R-:W-:Y:S01]  /*1720*/  SHF.L.U32 R0, R42, 0x1f, RZ ;  /* 0x0000001f2a007819 */ /* 0x000fe200000006ff */
[----:B------:R-:W-:Y:S02]  /*1730*/  ULDC UR4, c[0x0][0x28c] ;  /* 0x0000a30000047ab9 */ /* 0x000fe40000000800 */
[----:B------:R-:W-:Y:S01]  /*1740*/  ISETP.LT.AND P1, PT, RZ, UR4, PT ;  /* 0x00000004ff007c0c */ /* 0x000fe2000bf21270 */
[----:B------:R-:W0:Y:S02]  /*1750*/  SYNCS.PHASECHK.TRANS64.TRYWAIT P0, [UR45+-0x8], R0 ;  /* 0xfffff800ff0075a7 */ /* 0x000e24000800016d */
[----:B01-34-:R-:W-:Y:S10]  /*1760*/  @!P0 BRA `(.L_x_16) ;  /* 0x0000003400dc8947 */ /* 0x01bff40003800000 */
.L_x_91:
[----:B------:R-:W-:Y:S05]  /*1770*/  @P1 BRA `(.L_x_17) ;  /* 0x0000000000401947 */ /* 0x000fea0003800000 */
[----:B0-----:R-:W-:Y:S01]  /*1780*/  MOV R0, 0x0 ;  /* 0x0000000000007802 */ /* 0x001fe20000000f00 */
[----:B------:R-:W-:Y:S01]  /*1790*/  ULDC.64 UR4, c[0x4][0x68] ;  /* 0x01001a0000047ab9 */ /* 0x000fe20000000a00 */
[----:B------:R-:W-:Y:S01]  /*17a0*/  ULDC.64 UR6, c[0x4][0x8] ;  /* 0x0100020000067ab9 */ /* 0x000fe20000000a00 */
[----:B------:R-:W-:Y:S01]  /*17b0*/  IMAD.U32 R4, RZ, RZ, UR4 ;  /* 0x00000004ff047e24 */ /* 0x000fe2000f8e00ff */
[----:B------:R0:W1:Y:S01]  /*17c0*/  LDC.64 R14, c[0x4][R0] ;  /* 0x01000000000e7b82 */ /* 0x0000620000000a00 */
[----:B------:R-:W-:Y:S01]  /*17d0*/  IMAD.U32 R5, RZ, RZ, UR5 ;  /* 0x00000005ff057e24 */ /* 0x000fe2000f8e00ff */
[----:B------:R-:W-:Y:S01]  /*17e0*/  ULDC.64 UR4, c[0x4][0x70] ;  /* 0x01001c0000047ab9 */ /* 0x000fe20000000a00 */
[----:B------:R-:W-:Y:S02]  /*17f0*/  IMAD.U32 R10, RZ, RZ, UR6 ;  /* 0x00000006ff0a7e24 */ /* 0x000fe4000f8e00ff */
[----:B------:R-:W-:Y:S02]  /*1800*/  IMAD.U32 R6, RZ, RZ, UR4 ;  /* 0x00000004ff067e24 */ /* 0x000fe4000f8e00ff */
[----:B------:R-:W-:-:S02]  /*1810*/  IMAD.U32 R7, RZ, RZ, UR5 ;  /* 0x00000005ff077e24 */ /* 0x000fc4000f8e00ff */
[----:B------:R-:W-:Y:S02]  /*1820*/  IMAD.U32 R11, RZ, RZ, UR7 ;  /* 0x00000007ff0b7e24 */ /* 0x000fe4000f8e00ff */
[----:B------:R-:W-:Y:S02]  /*1830*/  IMAD.MOV.U32 R8, RZ, RZ, 0x1e1 ;  /* 0x000001e1ff087424 */ /* 0x000fe400078e00ff */
[----:B------:R-:W-:Y:S02]  /*1840*/  IMAD.MOV.U32 R12, RZ, RZ, 0x1 ;  /* 0x00000001ff0c7424 */ /* 0x000fe400078e00ff */
[----:B0-----:R-:W-:-:S07]  /*1850*/  IMAD.MOV.U32 R13, RZ, RZ, RZ ;  /* 0x000000ffff0d7224 */ /* 0x001fce00078e00ff */
[----:B------:R-:W-:-:S07]  /*1860*/  LEPC R20, `(.L_x_17) ;  /* 0x000000001014794e */ /* 0x000fce0000000000 */
[----:B-12--5:R-:W-:Y:S05]  /*1870*/  CALL.ABS.NOINC R14 ;  /* 0x000000000e007343 */ /* 0x026fea0003c00000 */
.L_x_17:
[----:B------:R-:W-:-:S13]  /*1880*/  ISETP.NE.AND P0, PT, R46, 0x3, PT ;  /* 0x000000032e00780c */ /* 0x000fda0003f05270 */
[----:B------:R-:W-:Y:S05]  /*1890*/  @!P0 BRA `(.L_x_18) ;  /* 0x0000000000048947 */ /* 0x000fea0003800000 */
[----:B------:R-:W-:Y:S01]  /*18a0*/  BPT.TRAP 0x1 ;  /* 0x000000040000795c */ /* 0x000fe20000300000 */
.L_x_18:
[----:B0-----:R-:W-:Y:S02]  /*18b0*/  IMAD.U32 R3, RZ, RZ, UR38 ;  /* 0x00000026ff037e24 */ /* 0x001fe4000f8e00ff */
[----:B------:R-:W-:-:S03]  /*18c0*/  IMAD.U32 R0, RZ, RZ, UR39 ;  /* 0x00000027ff007e24 */ /* 0x000fc6000f8e00ff */
[----:B------:R-:W-:Y:S02]  /*18d0*/  LEA R3, R3, UR42, 0x3 ;  /* 0x0000002a03037c11 */ /* 0x000fe4000f8e18ff */
[----:B------:R-:W-:-:S04]  /*18e0*/  SHF.L.U32 R0, R0, 0x1f, RZ ;  /* 0x0000001f00007819 */ /* 0x000fc800000006ff */
[----:B------:R0:W1:Y:S01]  /*18f0*/  SYNCS.PHASECHK.TRANS64.TRYWAIT P1, [R3+URZ], R0 ;  /* 0x00000000030075a7 */ /* 0x000062000802017f */
[----:B------:R-:W-:Y:S05]  /*1900*/  @!P0 BRA `(.L_x_19) ;  /* 0x0000000000048947 */ /* 0x000fea0003800000 */
[----:B------:R-:W-:Y:S01]  /*1910*/  BPT.TRAP 0x1 ;  /* 0x000000040000795c */ /* 0x000fe20000300000 */
.L_x_19:
[----:B-1----:R-:W-:Y:S05]  /*1920*/  @P1 BRA `(.L_x_20) ;  /* 0x0000000000081947 */ /* 0x002fea0003800000 */
[----:B------:R-:W1:Y:S02]  /*1930*/  SYNCS.PHASECHK.TRANS64.TRYWAIT P1, [R3+URZ], R0 ;  /* 0x00000000030075a7 */ /* 0x000e64000802017f */
[----:B-1----:R-:W-:Y:S05]  /*1940*/  @!P1 BRA `(.L_x_21) ;  /* 0x00000034007c9947 */ /* 0x002fea0003800000 */
.L_x_20:
[----:B------:R-:W-:Y:S05]  /*1950*/  WARPSYNC.ALL ;  /* 0x0000000000007948 */ /* 0x000fea0003800000 */
[----:B------:R-:W-:Y:S01]  /*1960*/  ULEA UR8, UR38, UR49, 0x9 ;  /* 0x0000003126087291 */ /* 0x000fe2000f8e483f */
[----:B------:R-:W-:Y:S01]  /*1970*/  WARPGROUP.ARRIVE ;  /* 0x00000000000079c5 */ /* 0x000fe20000000000 */
[----:B------:R-:W-:Y:S01]  /*1980*/  ULEA UR9, UR38, UR48, 0x7 ;  /* 0x0000003026097291 */ /* 0x000fe2000f8e383f */
[----:B01----:R-:W-:Y:S01]  /*1990*/  IMAD.U32 R0, RZ, RZ, UR44 ;  /* 0x0000002cff007e24 */ /* 0x003fe2000f8e00ff */
[----:B------:R-:W-:Y:S01]  /*19a0*/  UMOV UR5, 0x40000040 ;  /* 0x4000004000057882 */ /* 0x000fe20000000000 */
[----:B------:R-:W-:-:S02]  /*19b0*/  UMOV UR7, 0xc0000010 ;  /* 0xc000001000077882 */ /* 0x000fc40000000000 */
[----:B------:R-:W-:Y:S01]  /*19c0*/  UMOV UR4, UR8 ;  /* 0x0000000800047c82 */ /* 0x000fe20008000000 */
[----:B------:R-:W-:Y:S01]  /*19d0*/  ISETP.GE.AND P1, PT, R0, 0x1, PT ;  /* 0x000000010000780c */ /* 0x000fe20003f26270 */
[----:B------:R-:W-:Y:S02]  /*19e0*/  UMOV UR6, UR9 ;  /* 0x0000000900067c82 */ /* 0x000fe40008000000 */
[----:B------:R-:W-:Y:S01]  /*19f0*/  HGMMA.64x16x16.F32.BF16 R24, gdesc[UR4].tnspA.tnspB, RZ, !UPT, gsb0 ;  /* 0x60200000041879f0 */ /* 0x000fe2000c0018ff */
[----:B------:R-:W-:Y:S02]  /*1a00*/  UIADD3 UR4, UR8, 0x80, URZ ;  /* 0x0000008008047890 */ /* 0x000fe4000fffe03f */
[----:B------:R-:W-:Y:S01]  /*1a10*/  UIADD3 UR6, UR9, 0x20, URZ ;  /* 0x0000002009067890 */ /* 0x000fe2000fffe03f */
[----:B------:R-:W-:Y:S01]  /*1a20*/  UMOV UR5, 0x40000040 ;  /* 0x4000004000057882 */ /* 0x000fe20000000000 */
[----:B------:R-:W-:Y:S01]  /*1a30*/  UMOV UR7, 0xc0000010 ;  /* 0xc000001000077882 */ /* 0x000fe20000000000 */
[----:B------:R-:W-:-:S02]  /*1a40*/  WARPGROUP.DEPBAR.LE gsb0, 0x0 ;  /* 0x00008000000079c5 */ /* 0x000fc40000010000 */
[----:B------:R-:W-:-:S06]  /*1a50*/  WARPGROUP.ARRIVE ;  /* 0x00000000000079c5 */ /* 0x000fcc0000000000 */
[----:B------:R-:W-:Y:S01]  /*1a60*/  HGMMA.64x16x16.F32.BF16 R24, gdesc[UR4].tnspA.tnspB, R24, gsb0 ;  /* 0x60200000041879f0 */ /* 0x000fe20008001818 */
[----:B------:R-:W-:Y:S02]  /*1a70*/  UIADD3 UR4, UR8, 0x100, URZ ;  /* 0x0000010008047890 */ /* 0x000fe4000fffe03f */
[----:B------:R-:W-:Y:S01]  /*1a80*/  UIADD3 UR6, UR9, 0x40, URZ ;  /* 0x0000004009067890 */ /* 0x000fe2000fffe03f */
[----:B------:R-:W-:Y:S01]  /*1a90*/  UMOV UR5, 0x40000040 ;  /* 0x4000004000057882 */ /* 0x000fe20000000000 */
[----:B------:R-:W-:Y:S01]  /*1aa0*/  UMOV UR7, 0xc0000010 ;  /* 0xc000001000077882 */ /* 0x000fe20000000000 */
[----:B------:R-:W-:Y:S02]  /*1ab0*/  WARPGROUP.DEPBAR.LE gsb0, 0x0 ;  /* 0x00008000000079c5 */ /* 0x000fe40000010000 */
        /* <DEDUP_REMOVED lines=8> */
[----:B------:R-:W-:Y:S03]  /*1b40*/  HGMMA.64x16x16.F32.BF16 R24, gdesc[UR4].tnspA.tnspB, R24, gsb0 ;  /* 0x60200000041879f0 */ /* 0x000fe60008001818 */
[----:B------:R-:W-:Y:S02]  /*1b50*/  WARPGROUP.DEPBAR.LE gsb0, 0x0 ;  /* 0x00008000000079c5 */ /* 0x000fe40000010000 */
[----:B------:R-:W-:Y:S05]  /*1b60*/  @!P1 BRA `(.L_x_22) ;  /* 0x0000000400109947 */ /* 0x000fea0003800000 */
[----:B------:R-:W-:Y:S01]  /*1b70*/  UIADD3 UR4, UR38, 0x1, URZ ;  /* 0x0000000126047890 */ /* 0x000fe2000fffe03f */
[----:B------:R-:W-:Y:S01]  /*1b80*/  IMAD.U32 R0, RZ, RZ, UR44 ;  /* 0x0000002cff007e24 */ /* 0x000fe2000f8e00ff */
[----:B------:R-:W-:Y:S02]  /*1b90*/  UMOV UR9, UR38 ;  /* 0x0000002600097c82 */ /* 0x000fe40008000000 */
[----:B------:R-:W-:-:S04]  /*1ba0*/  UISETP.NE.AND UP0, UPT, UR4, 0x16, UPT ;  /* 0x000000160400788c */ /* 0x000fc8000bf05270 */
[----:B------:R-:W-:Y:S02]  /*1bb0*/  USEL UR5, URZ, 0x1, UP0 ;  /* 0x000000013f057887 */ /* 0x000fe40008000000 */
[----:B------:R-:W-:Y:S02]  /*1bc0*/  USEL UR8, UR4, URZ, UP0 ;  /* 0x0000003f04087287 */ /* 0x000fe40008000000 */
[----:B------:R-:W-:-:S06]  /*1bd0*/  ULOP3.LUT UR5, UR39, UR5, URZ, 0x3c, !UPT ;  /* 0x0000000527057292 */ /* 0x000fcc000f8e3c3f */
[----:B------:R-:W-:-:S07]  /*1be0*/  IMAD.U32 R5, RZ, RZ, UR5 ;  /* 0x00000005ff057e24 */ /* 0x000fce000f8e00ff */
.L_x_29:
[----:B01----:R-:W-:Y:S05]  /*1bf0*/  @!P0 BRA `(.L_x_23) ;  /* 0x0000000000048947 */ /* 0x003fea0003800000 */
[----:B------:R-:W-:Y:S01]  /*1c00*/  BPT.TRAP 0x1 ;  /* 0x000000040000795c */ /* 0x000fe20000300000 */
.L_x_23:
[----:B------:R-:W-:Y:S01]  /*1c10*/  ULEA UR4, UR8, UR42, 0x3 ;  /* 0x0000002a08047291 */ /* 0x000fe2000f8e183f */
[----:B------:R-:W-:-:S08]  /*1c20*/  SHF.L.U32 R3, R5, 0x1f, RZ ;  /* 0x0000001f05037819 */ /* 0x000fd000000006ff */
[----:B------:R0:W1:Y:S01]  /*1c30*/  SYNCS.PHASECHK.TRANS64.TRYWAIT P1, [UR4], R3 ;  /* 0x00000003ff0075a7 */ /* 0x0000620008020144 */
[----:B------:R-:W-:Y:S05]  /*1c40*/  @!P0 BRA `(.L_x_24) ;  /* 0x0000000000048947 */ /* 0x000fea0003800000 */
[----:B------:R-:W-:Y:S01]  /*1c50*/  BPT.TRAP 0x1 ;  /* 0x000000040000795c */ /* 0x000fe20000300000 */
.L_x_24:
[----:B-1----:R-:W-:Y:S05]  /*1c60*/  @P1 BRA `(.L_x_25) ;  /* 0x0000000000081947 */ /* 0x002fea0003800000 */
[----:B------:R-:W1:Y:S02]  /*1c70*/  SYNCS.PHASECHK.TRANS64.TRYWAIT P1, [UR4], R3 ;  /* 0x00000003ff0075a7 */ /* 0x000e640008020144 */
[----:B-1----:R-:W-:Y:S05]  /*1c80*/  @!P1 BRA `(.L_x_26) ;  /* 0x0000003000c09947 */ /* 0x002fea0003800000 */
.L_x_25:
[----:B------:R-:W-:Y:S01]  /*1c90*/  ULEA UR10, UR8, UR49, 0x9 ;  /* 0x00000031080a7291 */ /* 0x000fe2000f8e483f */
[----:B------:R-:W-:Y:S01]  /*1ca0*/  WARPGROUP.ARRIVE ;  /* 0x00000000000079c5 */ /* 0x000fe20000000000 */
[----:B------:R-:W-:Y:S01]  /*1cb0*/  ULEA UR11, UR8, UR48, 0x7 ;  /* 0x00000030080b7291 */ /* 0x000fe2000f8e383f */
[----:B------:R-:W-:Y:S01]  /*1cc0*/  UMOV UR5, 0x40000040 ;  /* 0x4000004000057882 */ /* 0x000fe20000000000 */
[----:B------:R-:W-:-:S03]  /*1cd0*/  UMOV UR7, 0xc0000010 ;  /* 0xc000001000077882 */ /* 0x000fc60000000000 */
[----:B------:R-:W-:Y:S02]  /*1ce0*/  UMOV UR4, UR10 ;  /* 0x0000000a00047c82 */ /* 0x000fe40008000000 */
[----:B------:R-:W-:Y:S02]  /*1cf0*/  UMOV UR6, UR11 ;  /* 0x0000000b00067c82 */ /* 0x000fe40008000000 */
[----:B------:R-:W-:Y:S01]  /*1d00*/  HGMMA.64x16x16.F32.BF16 R24, gdesc[UR4].tnspA.tnspB, R24, gsb0 ;  /* 0x60200000041879f0 */ /* 0x000fe20008001818 */
        /* <DEDUP_REMOVED lines=23> */
[----:B------:R-:W-:Y:S01]  /*1e80*/  BPT.TRAP 0x1 ;  /* 0x000000040000795c */ /* 0x000fe20000300000 */
.L_x_27:
[----:B------:R-:W-:Y:S01]  /*1e90*/  ULEA UR4, UR9, UR42, 0x3 ;  /* 0x0000002a09047291 */ /* 0x000fe2000f8e183f */
[----:B------:R-:W-:-:S03]  /*1ea0*/  ISETP.GT.U32.AND P1, PT, R16, 0x1, PT ;  /* 0x000000011000780c */ /* 0x000fc60003f24070 */
[----:B------:R-:W-:-:S04]  /*1eb0*/  UIADD3 UR4, UR4, 0xb0, URZ ;  /* 0x000000b004047890 */ /* 0x000fc8000fffe03f */
[----:B------:R-:W-:-:S09]  /*1ec0*/  UPRMT UR4, URZ, 0x654, UR4 ;  /* 0x000006543f047896 */ /* 0x000fd20008000004 */
[----:B------:R-:W-:Y:S01]  /*1ed0*/  SYNCS.ARRIVE.TRANS64.RED.A1T0 RZ, [UR4], RZ ;  /* 0x000000ffffff79a7 */ /* 0x000fe20008100404 */
[----:B------:R-:W-:Y:S05]  /*1ee0*/  @P1 BRA `(.L_x_28) ;  /* 0x0000000000041947 */ /* 0x000fea0003800000 */
[----:B------:R-:W-:Y:S01]  /*1ef0*/  BPT.TRAP 0x1 ;  /* 0x000000040000795c */ /* 0x000fe20000300000 */
.L_x_28:
[----:B------:R-:W-:Y:S01]  /*1f00*/  UIADD3 UR8, UR8, 0x1, URZ ;  /* 0x0000000108087890 */ /* 0x000fe2000fffe03f */
[C---:B------:R-:W-:Y:S01]  /*1f10*/  ISETP.GT.AND P1, PT, R0.reuse, 0x1, PT ;  /* 0x000000010000780c */ /* 0x040fe20003f24270 */
[----:B------:R-:W-:Y:S01]  /*1f20*/  UIADD3 UR9, UR9, 0x1, URZ ;  /* 0x0000000109097890 */ /* 0x000fe2000fffe03f */
[----:B------:R-:W-:Y:S01]  /*1f30*/  VIADD R0, R0, 0xffffffff ;  /* 0xffffffff00007836 */ /* 0x000fe20000000000 */
[----:B------:R-:W-:Y:S02]  /*1f40*/  UISETP.NE.AND UP0, UPT, UR8, 0x16, UPT ;  /* 0x000000160800788c */ /* 0x000fe4000bf05270 */
[----:B------:R-:W-:Y:S02]  /*1f50*/  UISETP.NE.AND UP1, UPT, UR9, 0x16, UPT ;  /* 0x000000160900788c */ /* 0x000fe4000bf25270 */
[----:B------:R-:W-:Y:S02]  /*1f60*/  USEL UR4, URZ, 0x1, UP0 ;  /* 0x000000013f047887 */ /* 0x000fe40008000000 */
[----:B------:R-:W-:-:S02]  /*1f70*/  USEL UR8, UR8, URZ, UP0 ;  /* 0x0000003f08087287 */ /* 0x000fc40008000000 */
[----:B------:R-:W-:Y:S02]  /*1f80*/  USEL UR9, UR9, URZ, UP1 ;  /* 0x0000003f09097287 */ /* 0x000fe40008800000 */
[----:B------:R-:W-:Y:S01]  /*1f90*/  LOP3.LUT R5, R5, UR4, RZ, 0x3c, !PT ;  /* 0x0000000405057c12 */ /* 0x000fe2000f8e3cff */
[----:B------:R-:W-:Y:S09]  /*1fa0*/  @P1 BRA `(.L_x_29) ;  /* 0xfffffffc00101947 */ /* 0x000ff2000383ffff */
.L_x_22:
[----:B------:R-:W3:Y:S01]  /*1fb0*/  LDC R0, c[0x0][0x28c] ;  /* 0x0000a300ff007b82 */ /* 0x000ee20000000800 */
[----:B01----:R-:W-:-:S04]  /*1fc0*/  IMAD.U32 R3, RZ, RZ, UR46 ;  /* 0x0000002eff037e24 */ /* 0x003fc8000f8e00ff */
[----:B------:R0:W-:Y:S01]  /*1fd0*/  SYNCS.ARRIVE.TRANS64.A1T0 RZ, [R3+UR43], RZ ;  /* 0x000000ff03ff79a7 */ /* 0x0001e2000810002b */
[----:B---3--:R-:W-:-:S13]  /*1fe0*/  ISETP.GE.AND P1, PT, R0, 0x1, PT ;  /* 0x000000010000780c */ /* 0x008fda0003f26270 */
[----:B0-----:R-:W-:Y:S05]  /*1ff0*/  @!P1 BRA `(.L_x_30) ;  /* 0x0000000000349947 */ /* 0x001fea0003800000 */
[----:B------:R-:W-:Y:S05]  /*2000*/  @!P0 BRA `(.L_x_31) ;  /* 0x0000000000048947 */ /* 0x000fea0003800000 */
[----:B------:R-:W-:Y:S01]  /*2010*/  BPT.TRAP 0x1 ;  /* 0x000000040000795c */ /* 0x000fe20000300000 */
.L_x_31:
[----:B------:R-:W-:Y:S01]  /*2020*/  UIADD3 UR6, UR44, UR38, URZ ;  /* 0x000000262c067290 */ /* 0x000fe2000fffe03f */
[----:B------:R-:W-:-:S03]  /*2030*/  ISETP.GT.U32.AND P0, PT, R16, 0x1, PT ;  /* 0x000000011000780c */ /* 0x000fc60003f04070 */
[----:B------:R-:W-:-:S04]  /*2040*/  UIMAD.WIDE.U32 UR4, UR6, -0x45d1745d, URZ ;  /* 0xba2e8ba3060478a5 */ /* 0x000fc8000f8e003f */
[----:B------:R-:W-:-:S04]  /*2050*/  USHF.R.U32.HI UR4, URZ, 0x4, UR5 ;  /* 0x000000043f047899 */ /* 0x000fc80008011605 */
[----:B------:R-:W-:-:S04]  /*2060*/  UIMAD UR6, UR4, -0x16, UR6 ;  /* 0xffffffea040678a4 */ /* 0x000fc8000f8e0206 */
[----:B------:R-:W-:-:S04]  /*2070*/  ULEA UR6, UR6, UR42, 0x3 ;  /* 0x0000002a06067291 */ /* 0x000fc8000f8e183f */
[----:B------:R-:W-:-:S04]  /*2080*/  UIADD3 UR6, UR6, 0xb0, URZ ;  /* 0x000000b006067890 */ /* 0x000fc8000fffe03f */
[----:B------:R-:W-:-:S09]  /*2090*/  UPRMT UR6, URZ, 0x654, UR6 ;  /* 0x000006543f067896 */ /* 0x000fd20008000006 */
[----:B------:R-:W-:Y:S01]  /*20a0*/  SYNCS.ARRIVE.TRANS64.RED.A1T0 RZ, [UR6], RZ ;  /* 0x000000ffffff79a7 */ /* 0x000fe20008100406 */
[----:B------:R-:W-:Y:S05]  /*20b0*/  @P0 BRA `(.L_x_30) ;  /* 0x0000000000040947 */ /* 0x000fea0003800000 */
[----:B------:R-:W-:Y:S01]  /*20c0*/  BPT.TRAP 0x1 ;  /* 0x000000040000795c */ /* 0x000fe20000300000 */
.L_x_30:
[----:B------:R-:W-:Y:S01]  /*20d0*/  SHF.L.U32 R0, R42, 0x1f, RZ ;  /* 0x0000001f2a007819 */ /* 0x000fe200000006ff */
[----:B------:R-:W-:Y:S01]  /*20e0*/  UIADD3 UR38, UR41, UR38, URZ ;  /* 0x0000002629267290 */ /* 0x000fe2000fffe03f */
[----:B------:R-:W0:Y:S01]  /*20f0*/  LDC R8, c[0x0][0x288] ;  /* 0x0000a200ff087b82 */ /* 0x000e220000000800 */
[----:B------:R-:W-:Y:S01]  /*2100*/  UISETP.GE.U32.AND UP1, UPT, UR41, 0x16, UPT ;  /* 0x000000162900788c */ /* 0x000fe2000bf26070 */
[----:B------:R-:W-:Y:S01]  /*2110*/  IMAD.SHL.U32 R6, R35, 0x2, RZ ;  /* 0x0000000223067824 */ /* 0x000fe200078e00ff */
[----:B------:R-:W-:Y:S02]  /*2120*/  UISETP.GT.U32.AND UP0, UPT, UR38, 0x15, UPT ;  /* 0x000000152600788c */ /* 0x000fe4000bf04070 */
[----:B------:R-:W-:Y:S02]  /*2130*/  UIMAD.WIDE.U32 UR4, UR38, -0x45d1745d, URZ ;  /* 0xba2e8ba3260478a5 */ /* 0x000fe4000f8e003f */
[----:B------:R-:W-:Y:S01]  /*2140*/  UISETP.LT.U32.AND UP0, UPT, UR41, 0x16, UP0 ;  /* 0x000000162900788c */ /* 0x000fe20008701070 */
[----:B------:R-:W1:Y:S01]  /*2150*/  SYNCS.PHASECHK.TRANS64.TRYWAIT P0, [UR45+0x8], R0 ;  /* 0x00000800ff0075a7 */ /* 0x000e62000800016d */
[----:B------:R-:W-:Y:S01]  /*2160*/  USHF.R.U32.HI UR4, URZ, 0x4, UR5 ;  /* 0x000000043f047899 */ /* 0x000fe20008011605 */
[----:B------:R-:W-:Y:S01]  /*2170*/  SHF.R.S32.HI R7, RZ, 0x1f, R6 ;  /* 0x0000001fff077819 */ /* 0x000fe20000011406 */
[----:B------:R-:W-:-:S02]  /*2180*/  USEL UR6, URZ, 0x1, !UP0 ;  /* 0x000000013f067887 */ /* 0x000fc4000c000000 */
[----:B------:R-:W-:Y:S02]  /*2190*/  UIMAD UR38, UR4, -0x16, UR38 ;  /* 0xffffffea042678a4 */ /* 0x000fe4000f8e0226 */
[----:B------:R-:W-:-:S04]  /*21a0*/  ULOP3.LUT UR39, UR39, UR6, URZ, 0x3c, !UPT ;  /* 0x0000000627277292 */ /* 0x000fc8000f8e3c3f */
[----:B------:R-:W-:Y:S01]  /*21b0*/  @UP1 ULOP3.LUT UR39, UR39, 0x1, UR4, 0x78, !UPT ;  /* 0x0000000127271892 */ /* 0x000fe2000f8e7804 */
[----:B01----:R-:W-:Y:S11]  /*21c0*/  @!P0 BRA `(.L_x_32) ;  /* 0x0000002c00888947 */ /* 0x003ff60003800000 */
.L_x_92:
[----:B0-----:R-:W-:Y:S01]  /*21d0*/  IMAD.SHL.U32 R3, R32, 0x40, RZ ;  /* 0x0000004020037824 */ /* 0x001fe200078e00ff */
[----:B------:R-:W-:Y:S01]  /*21e0*/  ULDC UR6, c[0x0][0x284] ;  /* 0x0000a10000067ab9 */ /* 0x000fe20000000800 */
[----:B------:R-:W-:Y:S01]  /*21f0*/  IMAD.SHL.U32 R12, R22, 0x10, RZ ;  /* 0x00000010160c7824 */ /* 0x000fe200078e00ff */
[----:B------:R-:W-:Y:S01]  /*2200*/  SHF.R.S32.HI R11, RZ, 0x1f, R23 ;  /* 0x0000001fff0b7819 */ /* 0x000fe20000011417 */
[----:B------:R-:W-:Y:S01]  /*2210*/  ULDC.64 UR4, c[0x0][0x5d0] ;  /* 0x0001740000047ab9 */ /* 0x000fe20000000a00 */
[----:B------:R-:W-:Y:S01]  /*2220*/  ISETP.GE.AND P0, PT, R3, UR6, PT ;  /* 0x0000000603007c0c */ /* 0x000fe2000bf06270 */
[----:B------:R-:W-:Y:S01]  /*2230*/  IMAD.WIDE.U32 R4, R23, UR4, R6 ;  /* 0x0000000417047c25 */ /* 0x000fe2000f8e0006 */
[----:B------:R-:W-:Y:S02]  /*2240*/  SHF.R.S32.HI R13, RZ, 0x1f, R12 ;  /* 0x0000001fff0d7819 */ /* 0x000fe4000001140c */
[C---:B------:R-:W-:Y:S01]  /*2250*/  ISETP.GE.OR P0, PT, R12.reuse, R8, P0 ;  /* 0x000000080c00720c */ /* 0x040fe20000706670 */
[----:B------:R-:W-:Y:S01]  /*2260*/  IMAD R0, R11, UR4, RZ ;  /* 0x000000040b007c24 */ /* 0x000fe2000f8e02ff */
[----:B------:R-:W-:-:S03]  /*2270*/  IADD3 R4, P1, R12, R4, RZ ;  /* 0x000000040c047210 */ /* 0x000fc60007f3e0ff */
[----:B------:R-:W-:-:S05]  /*2280*/  IMAD R9, R23, UR5, R0 ;  /* 0x0000000517097c24 */ /* 0x000fca000f8e0200 */
[----:B------:R-:W-:-:S03]  /*2290*/  IADD3.X R5, R13, R5, R9, P1, !PT ;  /* 0x000000050d057210 */ /* 0x000fc60000ffe409 */
[----:B------:R-:W-:Y:S05]  /*22a0*/  @P0 BRA `(.L_x_33) ;  /* 0x0000000800d40947 */ /* 0x000fea0003800000 */
[----:B------:R-:W0:Y:S01]  /*22b0*/  LDC.64 R44, c[0x0][0x5c8] ;  /* 0x00017200ff2c7b82 */ /* 0x000e220000000a00 */
[----:B-----5:R-:W-:Y:S01]  /*22c0*/  FSETP.NEU.AND P0, PT, R34, RZ, PT ;  /* 0x000000ff2200720b */ /* 0x020fe20003f0d000 */
[----:B------:R-:W-:Y:S01]  /*22d0*/  IMAD.WIDE R20, R32, 0x40, R36 ;  /* 0x0000004020147825 */ /* 0x000fe200078e0224 */
[----:B------:R-:W-:Y:S03]  /*22e0*/  BSSY B0, `(.L_x_33) ;  /* 0x00000b1000007945 */ /* 0x000fe60003800000 */
[----:B------:R-:W-:Y:S02]  /*22f0*/  IMAD R9, R35, -0x2, R8 ;  /* 0xfffffffe23097824 */ /* 0x000fe400078e0208 */
[----:B------:R-:W-:Y:S02]  /*2300*/  IMAD.IADD R22, R38, 0x1, -R3 ;  /* 0x0000000126167824 */ /* 0x000fe400078e0a03 */
[----:B------:R-:W-:-:S02]  /*2310*/  IMAD.IADD R32, R9, 0x1, -R12 ;  /* 0x0000000109207824 */ /* 0x000fc400078e0a0c */
[-C--:B0-----:R-:W-:Y:S02]  /*2320*/  IMAD R0, R21, R44.reuse, RZ ;  /* 0x0000002c15007224 */ /* 0x081fe400078e02ff */
[----:B------:R-:W-:-:S04]  /*2330*/  IMAD.WIDE.U32 R40, R20, R44, R4 ;  /* 0x0000002c14287225 */ /* 0x000fc800078e0004 */
[----:B------:R-:W-:-:S04]  /*2340*/  IMAD R5, R20, R45, R0 ;  /* 0x0000002d14057224 */ /* 0x000fc800078e0200 */
[----:B------:R-:W-:Y:S01]  /*2350*/  IMAD.IADD R47, R41, 0x1, R5 ;  /* 0x00000001292f7824 */ /* 0x000fe200078e0205 */
[----:B------:R-:W-:Y:S06]  /*2360*/  @!P0 BRA `(.L_x_34) ;  /* 0x0000000400f08947 */ /* 0x000fec0003800000 */
[----:B------:R-:W0:Y:S01]  /*2370*/  LDC.64 R48, c[0x0][0x5b8] ;  /* 0x00016e00ff307b82 */ /* 0x000e220000000a00 */
[----:B------:R-:W-:-:S07]  /*2380*/  ULDC.64 UR4, c[0x0][0x5c0] ;  /* 0x0001700000047ab9 */ /* 0x000fce0000000a00 */
[----:B------:R-:W1:Y:S08]  /*2390*/  LDC.64 R50, c[0x0][0x5b0] ;  /* 0x00016c00ff327b82 */ /* 0x000e700000000a00 */
[----:B------:R-:W3:Y:S01]  /*23a0*/  LDC.64 R52, c[0x0][0x5a8] ;  /* 0x00016a00ff347b82 */ /* 0x000ee20000000a00 */
[-C--:B0-----:R-:W-:Y:S02]  /*23b0*/  IMAD R0, R11, R48.reuse, RZ ;  /* 0x000000300b007224 */ /* 0x081fe400078e02ff */
[----:B------:R-:W-:-:S04]  /*23c0*/  IMAD.WIDE.U32 R4, R23, R48, R6 ;  /* 0x0000003017047225 */ /* 0x000fc800078e0006 */
[----:B------:R-:W-:Y:S01]  /*23d0*/  IMAD R39, R23, R49, R0 ;  /* 0x0000003117277224 */ /* 0x000fe200078e0200 */
[----:B------:R-:W-:Y:S01]  /*23e0*/  IADD3 R8, P0, R12, R4, RZ ;  /* 0x000000040c087210 */ /* 0x000fe20007f1e0ff */
[----:B-1----:R-:W-:-:S03]  /*23f0*/  IMAD R0, R21, R50, RZ ;  /* 0x0000003215007224 */ /* 0x002fc600078e02ff */
[----:B------:R-:W-:Y:S01]  /*2400*/  IADD3.X R9, R13, R5, R39, P0, !PT ;  /* 0x000000050d097210 */ /* 0x000fe200007fe427 */
[----:B------:R-:W-:Y:S01]  /*2410*/  IMAD R43, R20, R51, R0 ;  /* 0x00000033142b7224 */ /* 0x000fe200078e0200 */
[----:B------:R-:W-:Y:S01]  /*2420*/  ISETP.GT.AND P0, PT, R32, RZ, PT ;  /* 0x000000ff2000720c */ /* 0x000fe20003f04270 */
[----:B------:R-:W-:-:S03]  /*2430*/  IMAD.WIDE.U32 R4, R20, R50, R8 ;  /* 0x0000003214047225 */ /* 0x000fc600078e0008 */
[----:B------:R-:W-:Y:S01]  /*2440*/  ISETP.GT.AND P2, PT, R22, RZ, P0 ;  /* 0x000000ff1600720c */ /* 0x000fe20000744270 */
[----:B------:R-:W-:Y:S01]  /*2450*/  IMAD.IADD R0, R5, 0x1, R43 ;  /* 0x0000000105007824 */ /* 0x000fe200078e022b */
[----:B---3--:R-:W-:-:S04]  /*2460*/  LEA R10, P1, R4, R52, 0x1 ;  /* 0x00000034040a7211 */ /* 0x008fc800078208ff */
[----:B------:R-:W-:-:S07]  /*2470*/  LEA.HI.X R11, R4, R53, R0, 0x1, P1 ;  /* 0x00000035040b7211 */ /* 0x000fce00008f0c00 */
[----:B------:R-:W3:Y:S01]  /*2480*/  @P2 LDG.E.LTC128B.U16 R0, desc[UR50][R10.64] ;  /* 0x000000320a002981 */ /* 0x000ee2000c1e1520 */
[----:B------:R-:W-:Y:S01]  /*2490*/  IMAD.WIDE.U32 R4, R20, R50, R12 ;  /* 0x0000003214047225 */ /* 0x000fe200078e000c */
[----:B------:R-:W-:Y:S02]  /*24a0*/  BSSY B1, `(.L_x_35) ;  /* 0x0000015000017945 */ /* 0x000fe40003800000 */
[----:B------:R-:W-:-:S04]  /*24b0*/  IADD3 R14, P1, R6, R4, RZ ;  /* 0x00000004060e7210 */ /* 0x000fc80007f3e0ff */
[----:B------:R-:W-:Y:S02]  /*24c0*/  IADD3.X R15, R7, R43, R5, P1, !PT ;  /* 0x0000002b070f7210 */ /* 0x000fe40000ffe405 */
[----:B------:R-:W-:Y:S01]  /*24d0*/  LEA R4, P1, R40, UR4, 0x1 ;  /* 0x0000000428047c11 */ /* 0x000fe2000f8208ff */
[----:B------:R-:W-:-:S03]  /*24e0*/  IMAD.WIDE.U32 R14, R23, R48, R14 ;  /* 0x00000030170e7225 */ /* 0x000fc600078e000e */
[----:B------:R-:W-:Y:S02]  /*24f0*/  LEA.HI.X R5, R40, UR5, R47, 0x1, P1 ;  /* 0x0000000528057c11 */ /* 0x000fe400088f0c2f */
[----:B------:R-:W-:Y:S02]  /*2500*/  ISETP.GT.AND P1, PT, R32, 0x1, PT ;  /* 0x000000012000780c */ /* 0x000fe40003f24270 */
[----:B------:R-:W-:Y:S02]  /*2510*/  LEA R40, P4, R14, R52, 0x1 ;  /* 0x000000340e287211 */ /* 0x000fe400078808ff */
[----:B------:R-:W-:Y:S01]  /*2520*/  ISETP.GT.AND P3, PT, R22, RZ, P1 ;  /* 0x000000ff1600720c */ /* 0x000fe20000f64270 */
[----:B---3--:R-:W-:-:S04]  /*2530*/  IMAD.U32 R3, R0, 0x10000, RZ ;  /* 0x0001000000037824 */ /* 0x008fc800078e00ff */
[----:B------:R-:W-:-:S04]  /*2540*/  FMUL R3, R3, R34 ;  /* 0x0000002203037220 */ /* 0x000fc80000400000 */
[----:B------:R-:W-:-:S05]  /*2550*/  FFMA R3, R24, R33, R3 ;  /* 0x0000002118037223 */ /* 0x000fca0000000003 */
[----:B------:R-:W-:Y:S01]  /*2560*/  F2FP.BF16.F32.PACK_AB R10, RZ, R3 ;  /* 0x00000003ff0a723e */ /* 0x000fe200000010ff */
[----:B------:R-:W-:-:S03]  /*2570*/  IMAD.IADD R3, R39, 0x1, R15 ;  /* 0x0000000127037824 */ /* 0x000fc600078e020f */
[----:B------:R-:W-:Y:S01]  /*2580*/  PRMT R11, R10, 0x7610, R11 ;  /* 0x000076100a0b7816 */ /* 0x000fe2000000000b */
[----:B------:R-:W-:Y:S01]  /*2590*/  IMAD.SHL.U32 R10, R50, 0x8, RZ ;  /* 0x00000008320a7824 */ /* 0x000fe200078e00ff */
[----:B------:R-:W-:-:S03]  /*25a0*/  LEA.HI.X R41, R14, R53, R3, 0x1, P4 ;  /* 0x000000350e297211 */ /* 0x000fc600020f0c03 */
[----:B------:R0:W-:Y:S02]  /*25b0*/  @P2 STG.E.U16 desc[UR50][R4.64], R11 ;  /* 0x0000000b04002986 */ /* 0x0001e4000c101532 */
[----:B0-----:R-:W-:Y:S01]  /*25c0*/  SHF.L.U64.HI R11, R50, 0x3, R51 ;  /* 0x00000003320b7819 */ /* 0x001fe20000010233 */
[----:B------:R-:W-:Y:S06]  /*25d0*/  @!P3 BRA `(.L_x_36) ;  /* 0x000000000004b947 */ /* 0x000fec0003800000 */
[----:B------:R0:W5:Y:S02]  /*25e0*/  LDG.E.LTC128B.U16 R0, desc[UR50][R40.64+0x2] ;  /* 0x0000023228007981 */ /* 0x000164000c1e1520 */
.L_x_36:
[----:B------:R-:W-:Y:S05]  /*25f0*/  BSYNC B1 ;  /* 0x0000000000017941 */ /* 0x000fea0003800000 */
.L_x_35:
[----:B-----5:R-:W-:Y:S01]  /*2600*/  IMAD.U32 R3, R0, 0x10000, RZ ;  /* 0x0001000000037824 */ /* 0x020fe200078e00ff */
[----:B------:R-:W-:Y:S01]  /*2610*/  ISETP.GT.AND P0, PT, R22, 0x8, P0 ;  /* 0x000000081600780c */ /* 0x000fe20000704270 */
[----:B------:R-:W-:-:S04]  /*2620*/  IMAD.WIDE.U32 R10, R20, R50, R10 ;  /* 0x00000032140a7225 */ /* 0x000fc800078e000a */
[----:B------:R-:W-:Y:S01]  /*2630*/  FMUL R14, R3, R34 ;  /* 0x00000022030e7220 */ /* 0x000fe20000400000 */
[----:B------:R-:W-:Y:S01]  /*2640*/  IMAD.IADD R43, R43, 0x1, R11 ;  /* 0x000000012b2b7824 */ /* 0x000fe200078e020b */
[----:B------:R-:W-:Y:S02]  /*2650*/  IADD3 R3, P2, R8, R10, RZ ;  /* 0x0000000a08037210 */ /* 0x000fe40007f5e0ff */
[----:B------:R-:W-:-:S03]  /*2660*/  FFMA R14, R25, R33, R14 ;  /* 0x00000021190e7223 */ /* 0x000fc6000000000e */
[----:B------:R-:W-:Y:S01]  /*2670*/  IMAD.X R20, R43, 0x1, R9, P2 ;  /* 0x000000012b147824 */ /* 0x000fe200010e0609 */
[C---:B------:R-:W-:Y:S02]  /*2680*/  LEA R8, P2, R3.reuse, R52, 0x1 ;  /* 0x0000003403087211 */ /* 0x040fe400078408ff */
[----:B------:R-:W-:Y:S02]  /*2690*/  F2FP.BF16.F32.PACK_AB R14, RZ, R14 ;  /* 0x0000000eff0e723e */ /* 0x000fe400000010ff */
[----:B------:R-:W-:-:S03]  /*26a0*/  LEA.HI.X R9, R3, R53, R20, 0x1, P2 ;  /* 0x0000003503097211 */ /* 0x000fc600010f0c14 */
[----:B------:R1:W-:Y:S04]  /*26b0*/  @P3 STG.E.U16 desc[UR50][R4.64+0x2], R14 ;  /* 0x0000020e04003986 */ /* 0x0003e8000c101532 */
[----:B------:R-:W3:Y:S01]  /*26c0*/  @P0 LDG.E.LTC128B.U16 R0, desc[UR50][R8.64] ;  /* 0x0000003208000981 */ /* 0x000ee2000c1e1520 */
[----:B------:R-:W-:Y:S01]  /*26d0*/  IADD3 R10, P2, P3, R6, R10, R12 ;  /* 0x0000000a060a7210 */ /* 0x000fe20007b5e00c */
[----:B------:R-:W-:Y:S01]  /*26e0*/  BSSY B1, `(.L_x_37) ;  /* 0x0000011000017945 */ /* 0x000fe20003800000 */
[----:B------:R-:W-:Y:S02]  /*26f0*/  ISETP.GT.AND P1, PT, R22, 0x8, P1 ;  /* 0x000000081600780c */ /* 0x000fe40000f24270 */
[----:B------:R-:W-:Y:S02]  /*2700*/  IADD3.X R11, R7, R43, R13, P2, P3 ;  /* 0x0000002b070b7210 */ /* 0x000fe400017e640d */
[----:B------:R-:W-:-:S02]  /*2710*/  SHF.L.U64.HI R7, R44, 0x4, R45 ;  /* 0x000000042c077819 */ /* 0x000fc4000001022d */
[----:B------:R-:W-:Y:S01]  /*2720*/  LEA R6, P2, R44, R4, 0x4 ;  /* 0x000000042c067211 */ /* 0x000fe200078420ff */
[----:B------:R-:W-:-:S04]  /*2730*/  IMAD.WIDE.U32 R10, R23, R48, R10 ;  /* 0x00000030170a7225 */ /* 0x000fc800078e000a */
[----:B------:R-:W-:Y:S01]  /*2740*/  IMAD.X R7, R7, 0x1, R5, P2 ;  /* 0x0000000107077824 */ /* 0x000fe200010e0605 */
[----:B------:R-:W-:Y:S01]  /*2750*/  LEA R12, P3, R10, R52, 0x1 ;  /* 0x000000340a0c7211 */ /* 0x000fe200078608ff */
[----:B------:R-:W-:-:S05]  /*2760*/  IMAD.IADD R11, R39, 0x1, R11 ;  /* 0x00000001270b7824 */ /* 0x000fca00078e020b */
[----:B------:R-:W-:Y:S01]  /*2770*/  LEA.HI.X R13, R10, R53, R11, 0x1, P3 ;  /* 0x000000350a0d7211 */ /* 0x000fe200018f0c0b */
[----:B---3--:R-:W-:-:S04]  /*2780*/  IMAD.U32 R3, R0, 0x10000, RZ ;  /* 0x0001000000037824 */ /* 0x008fc800078e00ff */
[----:B------:R-:W-:-:S04]  /*2790*/  FMUL R3, R3, R34 ;  /* 0x0000002203037220 */ /* 0x000fc80000400000 */
[----:B------:R-:W-:-:S05]  /*27a0*/  FFMA R3, R26, R33, R3 ;  /* 0x000000211a037223 */ /* 0x000fca0000000003 */
[----:B------:R-:W-:-:S05]  /*27b0*/  F2FP.BF16.F32.PACK_AB R3, RZ, R3 ;  /* 0x00000003ff03723e */ /* 0x000fca00000010ff */
[----:B------:R1:W-:Y:S01]  /*27c0*/  @P0 STG.E.U16 desc[UR50][R6.64], R3 ;  /* 0x0000000306000986 */ /* 0x0003e2000c101532 */
[----:B------:R-:W-:Y:S05]  /*27d0*/  @!P1 BRA `(.L_x_38) ;  /* 0x0000000000049947 */ /* 0x000fea0003800000 */
[----:B------:R3:W5:Y:S02]  /*27e0*/  LDG.E.LTC128B.U16 R0, desc[UR50][R12.64+0x2] ;  /* 0x000002320c007981 */ /* 0x000764000c1e1520 */
.L_x_38:
[----:B------:R-:W-:Y:S05]  /*27f0*/  BSYNC B1 ;  /* 0x0000000000017941 */ /* 0x000fea0003800000 */
.L_x_37:
[----:B-1---5:R-:W-:Y:S01]  /*2800*/  IMAD.U32 R3, R0, 0x10000, RZ ;  /* 0x0001000000037824 */ /* 0x022fe200078e00ff */
[----:B------:R-:W-:Y:S01]  /*2810*/  ISETP.GT.AND P0, PT, R32, 0x8, PT ;  /* 0x000000082000780c */ /* 0x000fe20003f04270 */
[----:B------:R-:W-:Y:S02]  /*2820*/  BSSY B1, `(.L_x_39) ;  /* 0x0000008000017945 */ /* 0x000fe40003800000 */
[----:B------:R-:W-:Y:S01]  /*2830*/  FMUL R8, R3, R34 ;  /* 0x0000002203087220 */ /* 0x000fe20000400000 */
[----:B------:R-:W-:-:S03]  /*2840*/  ISETP.GT.AND P2, PT, R22, RZ, P0 ;  /* 0x000000ff1600720c */ /* 0x000fc60000744270 */
[----:B------:R-:W-:-:S05]  /*2850*/  FFMA R8, R27, R33, R8 ;  /* 0x000000211b087223 */ /* 0x000fca0000000008 */
[----:B------:R-:W-:-:S05]  /*2860*/  F2FP.BF16.F32.PACK_AB R8, RZ, R8 ;  /* 0x00000008ff08723e */ /* 0x000fca00000010ff */
[----:B------:R1:W-:Y:S01]  /*2870*/  @P1 STG.E.U16 desc[UR50][R6.64+0x2], R8 ;  /* 0x0000020806001986 */ /* 0x0003e2000c101532 */
[----:B------:R-:W-:Y:S05]  /*2880*/  @!P2 BRA `(.L_x_40) ;  /* 0x000000000004a947 */ /* 0x000fea0003800000 */
[----:B------:R4:W5:Y:S02]  /*2890*/  LDG.E.LTC128B.U16 R0, desc[UR50][R40.64+0x10] ;  /* 0x0000103228007981 */ /* 0x000964000c1e1520 */
.L_x_40:
[----:B------:R-:W-:Y:S05]  /*28a0*/  BSYNC B1 ;  /* 0x0000000000017941 */ /* 0x000fea0003800000 */
.L_x_39:
[----:B-----5:R-:W-:Y:S01]  /*28b0*/  IMAD.U32 R3, R0, 0x10000, RZ ;  /* 0x0001000000037824 */ /* 0x020fe200078e00ff */
        /* <DEDUP_REMOVED lines=9> */
.L_x_42:
[----:B------:R-:W-:Y:S05]  /*2950*/  BSYNC B1 ;  /* 0x0000000000017941 */ /* 0x000fea0003800000 */
.L_x_41:
[----:B0----5:R-:W-:Y:S01]  /*2960*/  IMAD.U32 R3, R0, 0x10000, RZ ;  /* 0x0001000000037824 */ /* 0x021fe200078e00ff */
[----:B------:R-:W-:Y:S01]  /*2970*/  ISETP.GT.AND P0, PT, R22, 0x8, P0 ;  /* 0x000000081600780c */ /* 0x000fe20000704270 */
[----:B------:R-:W-:Y:S02]  /*2980*/  BSSY B1, `(.L_x_43) ;  /* 0x0000007000017945 */ /* 0x000fe40003800000 */
[----:B-1----:R-:W-:-:S04]  /*2990*/  FMUL R8, R3, R34 ;  /* 0x0000002203087220 */ /* 0x002fc80000400000 */
[----:B------:R-:W-:-:S05]  /*29a0*/  FFMA R8, R29, R33, R8 ;  /* 0x000000211d087223 */ /* 0x000fca0000000008 */
[----:B------:R-:W-:-:S05]  /*29b0*/  F2FP.BF16.F32.PACK_AB R8, RZ, R8 ;  /* 0x00000008ff08723e */ /* 0x000fca00000010ff */
[----:B------:R0:W-:Y:S01]  /*29c0*/  @P3 STG.E.U16 desc[UR50][R4.64+0x12], R8 ;  /* 0x0000120804003986 */ /* 0x0001e2000c101532 */
[----:B------:R-:W-:Y:S05]  /*29d0*/  @!P0 BRA `(.L_x_44) ;  /* 0x0000000000048947 */ /* 0x000fea0003800000 */
[----:B------:R1:W5:Y:S02]  /*29e0*/  LDG.E.LTC128B.U16 R0, desc[UR50][R12.64+0x10] ;  /* 0x000010320c007981 */ /* 0x000364000c1e1520 */
.L_x_44:
[----:B------:R-:W-:Y:S05]  /*29f0*/  BSYNC B1 ;  /* 0x0000000000017941 */ /* 0x000fea0003800000 */
.L_x_43:
[----:B-----5:R-:W-:Y:S01]  /*2a00*/  IMAD.U32 R3, R0, 0x10000, RZ ;  /* 0x0001000000037824 */ /* 0x020fe200078e00ff */
[----:B------:R-:W-:Y:S01]  /*2a10*/  ISETP.GT.AND P1, PT, R22, 0x8, P1 ;  /* 0x000000081600780c */ /* 0x000fe20000f24270 */
[----:B0-----:R-:W-:Y:S01]  /*2a20*/  @P0 IMAD.MOV.U32 R4, RZ, RZ, R6 ;  /* 0x000000ffff040224 */ /* 0x001fe200078e0006 */
[----:B------:R-:W-:Y:S01]  /*2a30*/  BSSY B1, `(.L_x_45) ;  /* 0x0000008000017945 */ /* 0x000fe20003800000 */
[----:B------:R-:W-:Y:S01]  /*2a40*/  FMUL R3, R3, R34 ;  /* 0x0000002203037220 */ /* 0x000fe20000400000 */
[----:B------:R-:W-:-:S03]  /*2a50*/  @P0 IMAD.MOV.U32 R5, RZ, RZ, R7 ;  /* 0x000000ffff050224 */ /* 0x000fc600078e0007 */
[----:B------:R-:W-:-:S05]  /*2a60*/  FFMA R3, R30, R33, R3 ;  /* 0x000000211e037223 */ /* 0x000fca0000000003 */
[----:B------:R-:W-:-:S05]  /*2a70*/  F2FP.BF16.F32.PACK_AB R3, RZ, R3 ;  /* 0x00000003ff03723e */ /* 0x000fca00000010ff */
[----:B------:R0:W-:Y:S01]  /*2a80*/  @P0 STG.E.U16 desc[UR50][R4.64+0x10], R3 ;  /* 0x0000100304000986 */ /* 0x0001e2000c101532 */
[----:B------:R-:W-:Y:S05]  /*2a90*/  @!P1 BRA `(.L_x_46) ;  /* 0x0000000000049947 */ /* 0x000fea0003800000 */
[----:B------:R0:W5:Y:S02]  /*2aa0*/  LDG.E.LTC128B.U16 R0, desc[UR50][R12.64+0x12] ;  /* 0x000012320c007981 */ /* 0x000164000c1e1520 */
.L_x_46:
[----:B------:R-:W-:Y:S05]  /*2ab0*/  BSYNC B1 ;  /* 0x0000000000017941 */ /* 0x000fea0003800000 */
.L_x_45:
[----:B------:R-:W-:Y:S05]  /*2ac0*/  @!P1 BRA `(.L_x_47) ;  /* 0x0000000000c89947 */ /* 0x000fea0003800000 */
[----:B0----5:R-:W-:-:S04]  /*2ad0*/  IMAD.U32 R3, R0, 0x10000, RZ ;  /* 0x0001000000037824 */ /* 0x021fc800078e00ff */
[----:B------:R-:W-:-:S04]  /*2ae0*/  FMUL R0, R3, R34 ;  /* 0x0000002203007220 */ /* 0x000fc80000400000 */
[----:B------:R-:W-:-:S05]  /*2af0*/  FFMA R0, R31, R33, R0 ;  /* 0x000000211f007223 */ /* 0x000fca0000000000 */
[----:B------:R-:W-:-:S05]  /*2b00*/  F2FP.BF16.F32.PACK_AB R0, RZ, R0 ;  /* 0x00000000ff00723e */ /* 0x000fca00000010ff */
[----:B------:R0:W-:Y:S01]  /*2b10*/  STG.E.U16 desc[UR50][R6.64+0x12], R0 ;  /* 0x0000120006007986 */ /* 0x0001e2000c101532 */
[----:B------:R-:W-:Y:S05]  /*2b20*/  BRA `(.L_x_47) ;  /* 0x0000000000b07947 */ /* 0x000fea0003800000 */
.L_x_34:
[----:B------:R-:W-:Y:S01]  /*2b30*/  ULDC.64 UR4, c[0x0][0x5c0] ;  /* 0x0001700000047ab9 */ /* 0x000fe20000000a00 */
[----:B------:R-:W-:Y:S01]  /*2b40*/  ISETP.GT.AND P0, PT, R32, RZ, PT ;  /* 0x000000ff2000720c */ /* 0x000fe20003f04270 */
[-C--:B------:R-:W-:Y:S01]  /*2b50*/  FMUL R24, R24, R33.reuse ;  /* 0x0000002118187220 */ /* 0x080fe20000400000 */
[----:B------:R-:W-:Y:S01]  /*2b60*/  LEA R4, P5, R40, UR4, 0x1 ;  /* 0x0000000428047c11 */ /* 0x000fe2000f8a08ff */
[-C--:B------:R-:W-:Y:S01]  /*2b70*/  FMUL R25, R25, R33.reuse ;  /* 0x0000002119197220 */ /* 0x080fe20000400000 */
[----:B------:R-:W-:Y:S01]  /*2b80*/  ISETP.GT.AND P2, PT, R32, 0x1, PT ;  /* 0x000000012000780c */ /* 0x000fe20003f44270 */
[-C--:B------:R-:W-:Y:S01]  /*2b90*/  FMUL R26, R26, R33.reuse ;  /* 0x000000211a1a7220 */ /* 0x080fe20000400000 */
[----:B------:R-:W-:Y:S01]  /*2ba0*/  ISETP.GT.AND P4, PT, R22, RZ, P0 ;  /* 0x000000ff1600720c */ /* 0x000fe20000784270 */
[-C--:B------:R-:W-:Y:S01]  /*2bb0*/  FMUL R27, R27, R33.reuse ;  /* 0x000000211b1b7220 */ /* 0x080fe20000400000 */
[----:B------:R-:W-:Y:S01]  /*2bc0*/  LEA.HI.X R5, R40, UR5, R47, 0x1, P5 ;  /* 0x0000000528057c11 */ /* 0x000fe2000a8f0c2f */
[-C--:B------:R-:W-:Y:S01]  /*2bd0*/  FMUL R28, R28, R33.reuse ;  /* 0x000000211c1c7220 */ /* 0x080fe20000400000 */
[----:B------:R-:W-:Y:S01]  /*2be0*/  ISETP.GT.AND P5, PT, R22, RZ, P2 ;  /* 0x000000ff1600720c */ /* 0x000fe200017a4270 */
[-C--:B------:R-:W-:Y:S01]  /*2bf0*/  FMUL R29, R29, R33.reuse ;  /* 0x000000211d1d7220 */ /* 0x080fe20000400000 */
[----:B------:R-:W-:Y:S01]  /*2c00*/  F2FP.BF16.F32.PACK_AB R24, RZ, R24 ;  /* 0x00000018ff18723e */ /* 0x000fe200000010ff */
[----:B------:R-:W-:Y:S01]  /*2c10*/  FMUL R30, R30, R33 ;  /* 0x000000211e1e7220 */ /* 0x000fe20000400000 */
[----:B------:R-:W-:Y:S01]  /*2c20*/  F2FP.BF16.F32.PACK_AB R25, RZ, R25 ;  /* 0x00000019ff19723e */ /* 0x000fe200000010ff */
[----:B------:R-:W-:Y:S01]  /*2c30*/  FMUL R31, R31, R33 ;  /* 0x000000211f1f7220 */ /* 0x000fe20000400000 */
[----:B------:R-:W-:-:S02]  /*2c40*/  SHF.L.U64.HI R45, R44, 0x4, R45 ;  /* 0x000000042c2d7819 */ /* 0x000fc4000001022d */
[C---:B------:R-:W-:Y:S01]  /*2c50*/  ISETP.GT.AND P3, PT, R32.reuse, 0x8, PT ;  /* 0x000000082000780c */ /* 0x040fe20003f64270 */
[----:B------:R-:W-:Y:S01]  /*2c60*/  @P4 STG.E.U16 desc[UR50][R4.64], R24 ;  /* 0x0000001804004986 */ /* 0x000fe2000c101532 */
[----:B------:R-:W-:Y:S02]  /*2c70*/  ISETP.GT.AND P1, PT, R32, 0x9, PT ;  /* 0x000000092000780c */ /* 0x000fe40003f24270 */
[----:B------:R-:W-:Y:S01]  /*2c80*/  ISETP.GT.AND P0, PT, R22, 0x8, P0 ;  /* 0x000000081600780c */ /* 0x000fe20000704270 */
[----:B------:R-:W-:Y:S01]  /*2c90*/  @P5 STG.E.U16 desc[UR50][R4.64+0x2], R25 ;  /* 0x0000021904005986 */ /* 0x000fe2000c101532 */
[----:B------:R-:W-:Y:S02]  /*2ca0*/  LEA R6, P5, R44, R4, 0x4 ;  /* 0x000000042c067211 */ /* 0x000fe400078a20ff */
[C---:B------:R-:W-:Y:S02]  /*2cb0*/  ISETP.GT.AND P2, PT, R22.reuse, 0x8, P2 ;  /* 0x000000081600780c */ /* 0x040fe40001744270 */
[C---:B------:R-:W-:Y:S01]  /*2cc0*/  ISETP.GT.AND P4, PT, R22.reuse, RZ, P3 ;  /* 0x000000ff1600720c */ /* 0x040fe20001f84270 */
[----:B------:R-:W-:Y:S01]  /*2cd0*/  IMAD.X R7, R45, 0x1, R5, P5 ;  /* 0x000000012d077824 */ /* 0x000fe200028e0605 */
[----:B------:R-:W-:-:S02]  /*2ce0*/  ISETP.GT.AND P5, PT, R22, RZ, P1 ;  /* 0x000000ff1600720c */ /* 0x000fc40000fa4270 */
[C---:B------:R-:W-:Y:S02]  /*2cf0*/  ISETP.GT.AND P3, PT, R22.reuse, 0x8, P3 ;  /* 0x000000081600780c */ /* 0x040fe40001f64270 */
[----:B------:R-:W-:Y:S02]  /*2d00*/  F2FP.BF16.F32.PACK_AB R26, RZ, R26 ;  /* 0x0000001aff1a723e */ /* 0x000fe400000010ff */
[----:B------:R-:W-:Y:S02]  /*2d10*/  F2FP.BF16.F32.PACK_AB R27, RZ, R27 ;  /* 0x0000001bff1b723e */ /* 0x000fe400000010ff */
[----:B------:R-:W-:Y:S01]  /*2d20*/  ISETP.GT.AND P1, PT, R22, 0x8, P1 ;  /* 0x000000081600780c */ /* 0x000fe20000f24270 */
[----:B------:R-:W-:Y:S01]  /*2d30*/  @P0 STG.E.U16 desc[UR50][R6.64], R26 ;  /* 0x0000001a06000986 */ /* 0x000fe2000c101532 */
[----:B------:R-:W-:Y:S02]  /*2d40*/  F2FP.BF16.F32.PACK_AB R28, RZ, R28 ;  /* 0x0000001cff1c723e */ /* 0x000fe400000010ff */
[----:B------:R-:W-:Y:S01]  /*2d50*/  F2FP.BF16.F32.PACK_AB R29, RZ, R29 ;  /* 0x0000001dff1d723e */ /* 0x000fe200000010ff */
[----:B------:R-:W-:Y:S01]  /*2d60*/  @P2 STG.E.U16 desc[UR50][R6.64+0x2], R27 ;  /* 0x0000021b06002986 */ /* 0x000fe2000c101532 */
[----:B------:R-:W-:-:S02]  /*2d70*/  F2FP.BF16.F32.PACK_AB R30, RZ, R30 ;  /* 0x0000001eff1e723e */ /* 0x000fc400000010ff */
[----:B------:R-:W-:Y:S01]  /*2d80*/  F2FP.BF16.F32.PACK_AB R31, RZ, R31 ;  /* 0x0000001fff1f723e */ /* 0x000fe200000010ff */
[----:B------:R-:W-:Y:S04]  /*2d90*/  @P4 STG.E.U16 desc[UR50][R4.64+0x10], R28 ;  /* 0x0000101c04004986 */ /* 0x000fe8000c101532 */
[----:B------:R0:W-:Y:S02]  /*2da0*/  @P5 STG.E.U16 desc[UR50][R4.64+0x12], R29 ;  /* 0x0000121d04005986 */ /* 0x0001e4000c101532 */
[----:B0-----:R-:W-:Y:S02]  /*2db0*/  @P3 IMAD.MOV.U32 R4, RZ, RZ, R6 ;  /* 0x000000ffff043224 */ /* 0x001fe400078e0006 */
[----:B------:R-:W-:-:S05]  /*2dc0*/  @P3 IMAD.MOV.U32 R5, RZ, RZ, R7 ;  /* 0x000000ffff053224 */ /* 0x000fca00078e0007 */
[----:B------:R0:W-:Y:S04]  /*2dd0*/  @P3 STG.E.U16 desc[UR50][R4.64+0x10], R30 ;  /* 0x0000101e04003986 */ /* 0x0001e8000c101532 */
[----:B------:R0:W-:Y:S02]  /*2de0*/  @P1 STG.E.U16 desc[UR50][R6.64+0x12], R31 ;  /* 0x0000121f06001986 */ /* 0x0001e4000c101532 */
.L_x_47:
[----:B------:R-:W-:Y:S05]  /*2df0*/  BSYNC B0 ;  /* 0x0000000000007941 */ /* 0x000fea0003800000 */
.L_x_33:
[----:B0----5:R-:W-:Y:S01]  /*2e00*/  IMAD.U32 R0, RZ, RZ, UR47 ;  /* 0x0000002fff007e24 */ /* 0x021fe2000f8e00ff */
[----:B------:R-:W-:Y:S01]  /*2e10*/  ULDC.64 UR4, c[0x0][0x650] ;  /* 0x0001940000047ab9 */ /* 0x000fe20000000a00 */
[C---:B--2---:R-:W-:Y:S02]  /*2e20*/  IMAD.WIDE.U32 R4, R2.reuse, UR36, RZ ;  /* 0x0000002402047c25 */ /* 0x044fe4000f8e00ff */
[----:B------:R0:W-:Y:S02]  /*2e30*/  SYNCS.ARRIVE.TRANS64.A1T0 RZ, [R0+UR43], RZ ;  /* 0x000000ff00ff79a7 */ /* 0x0001e4000810002b */
[----:B------:R-:W-:Y:S01]  /*2e40*/  IMAD R3, R2, UR37, RZ ;  /* 0x0000002502037c24 */ /* 0x000fe2000f8e02ff */
[----:B------:R-:W-:Y:S01]  /*2e50*/  LEA R18, P0, R4, R18, 0x1 ;  /* 0x0000001204127211 */ /* 0x000fe200078008ff */
[----:B------:R-:W-:Y:S02]  /*2e60*/  IMAD.MOV.U32 R32, RZ, RZ, -0x1 ;  /* 0xffffffffff207424 */ /* 0x000fe400078e00ff */
[----:B------:R-:W-:-:S02]  /*2e70*/  IMAD.MOV.U32 R22, RZ, RZ, -0x1 ;  /* 0xffffffffff167424 */ /* 0x000fc400078e00ff */
[----:B0-----:R-:W-:Y:S02]  /*2e80*/  IMAD.IADD R0, R3, 0x1, R5 ;  /* 0x0000000103007824 */ /* 0x001fe400078e0205 */
[----:B------:R-:W-:-:S03]  /*2e90*/  IMAD.MOV.U32 R23, RZ, RZ, -0x1 ;  /* 0xffffffffff177424 */ /* 0x000fc600078e00ff */
[--C-:B------:R-:W-:Y:S02]  /*2ea0*/  LEA.HI.X R17, R4, R17, R0.reuse, 0x1, P0 ;  /* 0x0000001104117211 */ /* 0x100fe400000f0c00 */
[----:B------:R-:W-:Y:S02]  /*2eb0*/  ISETP.GE.U32.AND P0, PT, R18, UR4, PT ;  /* 0x0000000412007c0c */ /* 0x000fe4000bf06070 */
[----:B------:R-:W-:Y:S02]  /*2ec0*/  PRMT R0, RZ, 0x7610, R0 ;  /* 0x00007610ff007816 */ /* 0x000fe40000000000 */
[----:B------:R-:W-:-:S13]  /*2ed0*/  ISETP.GE.U32.AND.EX P0, PT, R17, UR5, PT, P0 ;  /* 0x0000000511007c0c */ /* 0x000fda000bf06100 */
[----:B------:R-:W-:Y:S05]  /*2ee0*/  @P0 BRA `(.L_x_48) ;  /* 0x00000004006c0947 */ /* 0x000fea0003800000 */
[----:B-1-3--:R-:W0:Y:S01]  /*2ef0*/  S2R R12, SR_CTAID.X ;  /* 0x00000000000c7919 */ /* 0x00ae220000002500 */
[----:B------:R-:W1:Y:S01]  /*2f00*/  LDC.64 R10, c[0x0][0x628] ;  /* 0x00018a00ff0a7b82 */ /* 0x000e620000000a00 */
[----:B------:R-:W-:Y:S01]  /*2f10*/  ULDC UR4, c[0x0][0x150] ;  /* 0x0000540000047ab9 */ /* 0x000fe20000000800 */
[----:B------:R-:W-:Y:S01]  /*2f20*/  IMAD.MOV.U32 R8, RZ, RZ, R18 ;  /* 0x000000ffff087224 */ /* 0x000fe200078e0012 */
[----:B------:R-:W2:Y:S01]  /*2f30*/  S2R R22, SR_CTAID.Y ;  /* 0x0000000000167919 */ /* 0x000ea20000002600 */
[----:B------:R-:W-:-:S04]  /*2f40*/  IMAD.MOV.U32 R9, RZ, RZ, R17 ;  /* 0x000000ffff097224 */ /* 0x000fc800078e0011 */
[----:B------:R-:W3:Y:S08]  /*2f50*/  LDC R21, c[0x0][0x144] ;  /* 0x00005100ff157b82 */ /* 0x000ef00000000800 */
[----:B------:R-:W2:Y:S08]  /*2f60*/  LDC R0, c[0x0][0x630] ;  /* 0x00018c00ff007b82 */ /* 0x000eb00000000800 */
[----:B------:R-:W2:Y:S01]  /*2f70*/  LDC.64 R14, c[0x0][0x620] ;  /* 0x00018800ff0e7b82 */ /* 0x000ea20000000a00 */
[----:B-1----:R-:W-:-:S04]  /*2f80*/  ISETP.NE.U32.AND P0, PT, R10, RZ, PT ;  /* 0x000000ff0a00720c */ /* 0x002fc80003f05070 */
[----:B------:R-:W-:Y:S02]  /*2f90*/  ISETP.NE.AND.EX P0, PT, R11, RZ, PT, P0 ;  /* 0x000000ff0b00720c */ /* 0x000fe40003f05300 */
[----:B0-----:R-:W-:-:S05]  /*2fa0*/  I2FP.F32.U32 R3, R12 ;  /* 0x0000000c00037245 */ /* 0x001fca0000201000 */
[----:B------:R-:W-:-:S04]  /*2fb0*/  FMUL R3, R3, UR4 ;  /* 0x0000000403037c20 */ /* 0x000fc80008400000 */
[----:B------:R0:W1:Y:S02]  /*2fc0*/  F2I.U32.TRUNC.NTZ R20, R3 ;  /* 0x0000000300147305 */ /* 0x000064000020f000 */
[----:B---3--:R-:W-:Y:S05]  /*2fd0*/  @!P0 BRA `(.L_x_49) ;  /* 0x0000000000288947 */ /* 0x008fea0003800000 */
[----:B0-----:R-:W0:Y:S02]  /*2fe0*/  LDC R3, c[0x0][0x634] ;  /* 0x00018d00ff037b82 */ /* 0x001e240000000800 */
        /* <DEDUP_REMOVED lines=9> */
.L_x_49:
[-CC-:B--2---:R-:W-:Y:S01]  /*3080*/  SHF.R.U64 R23, R8, R0.reuse, R9.reuse ;  /* 0x0000000008177219 */ /* 0x184fe20000001209 */
[----:B------:R-:W2:Y:S01]  /*3090*/  LDC.64 R26, c[0x0][0x640] ;  /* 0x00019000ff1a7b82 */ /* 0x000ea20000000a00 */
[----:B------:R-:W-:Y:S01]  /*30a0*/  SHF.R.U32.HI R0, RZ, R0, R9 ;  /* 0x00000000ff007219 */ /* 0x000fe20000011609 */
[----:B------:R-:W-:Y:S01]  /*30b0*/  IMAD.MOV.U32 R4, RZ, RZ, R18 ;  /* 0x000000ffff047224 */ /* 0x000fe200078e0012 */
[----:B0-----:R-:W-:Y:S01]  /*30c0*/  IADD3 R3, P0, RZ, -R23, RZ ;  /* 0x80000017ff037210 */ /* 0x001fe20007f1e0ff */
[----:B-1----:R-:W-:Y:S01]  /*30d0*/  IMAD.MOV R20, RZ, RZ, -R20 ;  /* 0x000000ffff147224 */ /* 0x002fe200078e0a14 */
[----:B------:R-:W-:Y:S01]  /*30e0*/  ULDC UR4, c[0x0][0x154] ;  /* 0x0000550000047ab9 */ /* 0x000fe20000000800 */
[----:B------:R-:W-:Y:S02]  /*30f0*/  IMAD.MOV.U32 R7, RZ, RZ, 0x1 ;  /* 0x00000001ff077424 */ /* 0x000fe400078e00ff */
[----:B------:R-:W0:Y:S01]  /*3100*/  LDC R6, c[0x0][0x618] ;  /* 0x00018600ff067b82 */ /* 0x000e220000000800 */
[----:B------:R-:W-:-:S02]  /*3110*/  IMAD.X R5, RZ, RZ, ~R0, P0 ;  /* 0x000000ffff057224 */ /* 0x000fc400000e0e00 */
[----:B------:R-:W-:Y:S02]  /*3120*/  IMAD R21, R21, R20, R12 ;  /* 0x0000001415157224 */ /* 0x000fe400078e020c */
[-C--:B------:R-:W-:Y:S02]  /*3130*/  IMAD R0, R5, R14.reuse, RZ ;  /* 0x0000000e05007224 */ /* 0x080fe400078e02ff */
[----:B------:R-:W-:Y:S01]  /*3140*/  IMAD.MOV.U32 R5, RZ, RZ, R17 ;  /* 0x000000ffff057224 */ /* 0x000fe200078e0011 */
[----:B------:R-:W1:Y:S01]  /*3150*/  LDC R8, c[0x0][0x608] ;  /* 0x00018200ff087b82 */ /* 0x000e620000000800 */
[----:B------:R-:W-:-:S04]  /*3160*/  IMAD.WIDE.U32 R4, R3, R14, R4 ;  /* 0x0000000e03047225 */ /* 0x000fc800078e0004 */
[----:B------:R-:W-:-:S03]  /*3170*/  IMAD R3, R3, R15, R0 ;  /* 0x0000000f03037224 */ /* 0x000fc600078e0200 */
[----:B------:R-:W3:Y:S01]  /*3180*/  LDC R24, c[0x0][0x658] ;  /* 0x00019600ff187b82 */ /* 0x000ee20000000800 */
[----:B------:R-:W-:Y:S01]  /*3190*/  I2FP.F32.U32 R0, R22 ;  /* 0x0000001600007245 */ /* 0x000fe20000201000 */
[----:B------:R-:W-:Y:S01]  /*31a0*/  IMAD.IADD R3, R5, 0x1, R3 ;  /* 0x0000000105037824 */ /* 0x000fe200078e0203 */
[----:B--2---:R-:W-:Y:S01]  /*31b0*/  ISETP.NE.U32.AND P0, PT, R26, RZ, PT ;  /* 0x000000ff1a00720c */ /* 0x004fe20003f05070 */
[----:B------:R-:W-:Y:S02]  /*31c0*/  IMAD.MOV.U32 R5, RZ, RZ, -0x1 ;  /* 0xffffffffff057424 */ /* 0x000fe400078e00ff */
[----:B------:R-:W-:Y:S02]  /*31d0*/  FMUL R0, R0, UR4 ;  /* 0x0000000400007c20 */ /* 0x000fe40008400000 */
[----:B------:R-:W2:Y:S01]  /*31e0*/  LDC R15, c[0x0][0x148] ;  /* 0x00005200ff0f7b82 */ /* 0x000ea20000000800 */
[----:B0-----:R-:W-:Y:S01]  /*31f0*/  SHF.R.U64 R12, R4, R6, R3 ;  /* 0x00000006040c7219 */ /* 0x001fe20000001203 */
[----:B------:R0:W0:Y:S01]  /*3200*/  F2I.U32.TRUNC.NTZ R13, R0 ;  /* 0x00000000000d7305 */ /* 0x000022000020f000 */
[----:B------:R-:W-:-:S02]  /*3210*/  ISETP.NE.AND.EX P0, PT, R27, RZ, PT, P0 ;  /* 0x000000ff1b00720c */ /* 0x000fc40003f05300 */
[----:B------:R-:W-:-:S03]  /*3220*/  SHF.R.U32.HI R3, RZ, R6, R3 ;  /* 0x00000006ff037219 */ /* 0x000fc60000011603 */
[----:B------:R-:W0:Y:S01]  /*3230*/  LDC R20, c[0x0][0x600] ;  /* 0x00018000ff147b82 */ /* 0x000e220000000800 */
[-CC-:B-1----:R-:W-:Y:S02]  /*3240*/  SHF.R.U64 R10, R12, R8.reuse, R3.reuse ;  /* 0x000000080c0a7219 */ /* 0x182fe40000001203 */
[----:B------:R-:W-:-:S05]  /*3250*/  SHF.R.U32.HI R3, RZ, R8, R3 ;  /* 0x00000008ff037219 */ /* 0x000fca0000011603 */
[----:B------:R-:W1:Y:S01]  /*3260*/  LDC R28, c[0x0][0x648] ;  /* 0x00019200ff1c7b82 */ /* 0x000e620000000800 */
[-C--:B---3--:R-:W-:Y:S02]  /*3270*/  SHF.L.U32 R4, R5, R24.reuse, RZ ;  /* 0x0000001805047219 */ /* 0x088fe400000006ff */
[--C-:B------:R-:W-:Y:S02]  /*3280*/  SHF.R.U64 R14, R10, R24, R3.reuse ;  /* 0x000000180a0e7219 */ /* 0x100fe40000001203 */
[----:B------:R-:W-:Y:S02]  /*3290*/  LOP3.LUT R25, RZ, R4, RZ, 0x33, !PT ;  /* 0x00000004ff197212 */ /* 0x000fe400078e33ff */
[-C--:B------:R-:W-:Y:S01]  /*32a0*/  SHF.R.U32.HI R5, RZ, R24.reuse, R3 ;  /* 0x00000018ff057219 */ /* 0x080fe20000011603 */
[----:B------:R-:W3:Y:S01]  /*32b0*/  LDC R29, c[0x0][0x638] ;  /* 0x00018e00ff1d7b82 */ /* 0x000ee20000000800 */
[----:B------:R-:W-:Y:S01]  /*32c0*/  SHF.L.U32 R32, R7, R24, RZ ;  /* 0x0000001807207219 */ /* 0x000fe200000006ff */
[----:B------:R-:W-:-:S06]  /*32d0*/  IMAD.MOV.U32 R4, RZ, RZ, R14 ;  /* 0x000000ffff047224 */ /* 0x000fcc00078e000e */
[----:B------:R-:W0:Y:S01]  /*32e0*/  LDC R30, c[0x0][0x610] ;  /* 0x00018400ff1e7b82 */ /* 0x000e220000000800 */
[----:B------:R-:W-:Y:S05]  /*32f0*/  @!P0 BRA `(.L_x_50) ;  /* 0x0000000000288947 */ /* 0x000fea0003800000 */
[----:B------:R-:W5:Y:S02]  /*3300*/  LDC R3, c[0x0][0x64c] ;  /* 0x00019300ff037b82 */ /* 0x000f640000000800 */
[----:B-----5:R-:W-:-:S05]  /*3310*/  IADD3 R3, P0, R14, R3, RZ ;  /* 0x000000030e037210 */ /* 0x020fca0007f1e0ff */
        /* <DEDUP_REMOVED lines=8> */
.L_x_50:
[----:B------:R-:W-:Y:S01]  /*33a0*/  ISETP.NE.AND P0, PT, R19, 0x1, PT ;  /* 0x000000011300780c */ /* 0x000fe20003f05270 */
[----:B0-----:R-:W-:Y:S01]  /*33b0*/  VIADD R7, R20, 0xffffffff ;  /* 0xffffffff14077836 */ /* 0x001fe20000000000 */
[----:B-1----:R-:W-:Y:S01]  /*33c0*/  SHF.R.U64 R0, R4, R28, R5 ;  /* 0x0000001c04007219 */ /* 0x002fe20000001205 */
[----:B------:R-:W-:Y:S01]  /*33d0*/  IMAD.MOV R13, RZ, RZ, -R13 ;  /* 0x000000ffff0d7224 */ /* 0x000fe200078e0a0d */
[----:B------:R-:W-:Y:S01]  /*33e0*/  LOP3.LUT R5, R10, R25, RZ, 0xc0, !PT ;  /* 0x000000190a057212 */ /* 0x000fe200078ec0ff */
[----:B------:R-:W-:Y:S02]  /*33f0*/  IMAD.MOV.U32 R4, RZ, RZ, 0x1 ;  /* 0x00000001ff047424 */ /* 0x000fe400078e00ff */
[----:B------:R-:W-:Y:S02]  /*3400*/  IMAD.MOV R3, RZ, RZ, -R0 ;  /* 0x000000ffff037224 */ /* 0x000fe400078e0a00 */
[----:B------:R-:W-:Y:S01]  /*3410*/  IMAD R32, R32, R0, R5 ;  /* 0x0000000020207224 */ /* 0x000fe200078e0205 */
[----:B------:R-:W-:Y:S01]  /*3420*/  LOP3.LUT R5, R12, R7, RZ, 0xc0, !PT ;  /* 0x000000070c057212 */ /* 0x000fe200078ec0ff */
[----:B---3--:R-:W-:-:S02]  /*3430*/  IMAD R0, R3, R29, R14 ;  /* 0x0000001d03007224 */ /* 0x008fc400078e020e */
[----:B--2---:R-:W-:Y:S02]  /*3440*/  @P0 IMAD R21, R15, R13, R22 ;  /* 0x0000000d0f150224 */ /* 0x004fe400078e0216 */
[----:B------:R-:W-:Y:S01]  /*3450*/  IMAD R3, R0, R20, R5 ;  /* 0x0000001400037224 */ /* 0x000fe200078e0205 */
[----:B------:R-:W-:Y:S01]  /*3460*/  PRMT R0, R4, 0x7610, R0 ;  /* 0x0000761004007816 */ /* 0x000fe20000000000 */
[----:B------:R-:W-:-:S05]  /*3470*/  IMAD R32, R32, R30, R21 ;  /* 0x0000001e20207224 */ /* 0x000fca00078e0215 */
[----:B------:R-:W-:Y:S02]  /*3480*/  SEL R22, R3, R32, !P0 ;  /* 0x0000002003167207 */ /* 0x000fe40004000000 */
[----:B------:R-:W-:-:S07]  /*3490*/  SEL R32, R32, R3, !P0 ;  /* 0x0000000320207207 */ /* 0x000fce0004000000 */
.L_x_48:
[----:B------:R-:W-:Y:S02]  /*34a0*/  LOP3.LUT P0, RZ, R0, 0xff, RZ, 0xc0, !PT ;  /* 0x000000ff00ff7812 */ /* 0x000fe4000780c0ff */
[----:B------:R-:W-:-:S11]  /*34b0*/  LOP3.LUT R42, R42, 0x1, RZ, 0x3c, !PT ;  /* 0x000000012a2a7812 */ /* 0x000fd600078e3cff */
[----:B------:R-:W-:Y:S05]  /*34c0*/  @P0 BRA `(.L_x_51) ;  /* 0xffffffe000940947 */ /* 0x000fea000383ffff */
[----:B------:R-:W-:Y:S05]  /*34d0*/  EXIT ;  /* 0x000000000000794d */ /* 0x000fea0003800000 */
.L_x_14:
[----:B------:R-:W-:-:S08]  /*34e0*/  ISETP.NE.AND P0, PT, R0, RZ, PT ;  /* 0x000000ff0000720c */ /* 0x000fd00003f05270 */
[----:B--2--5:R-:W0:-:S00]  /*34f0*/  USETMAXREG.DEALLOC.CTAPOOL 0x28 ;  /* 0x00000028000079c8 */ /* 0x024e0000080e0500 */
[----:B------:R-:W-:Y:S05]  /*3500*/  @P0 EXIT ;  /* 0x000000000000094d */ /* 0x000fea0003800000 */
[----:B0-----:R-:W-:Y:S01]  /*3510*/  LOP3.LUT P0, RZ, R5, 0xff, RZ, 0xc0, !PT ;  /* 0x000000ff05ff7812 */ /* 0x001fe2000780c0ff */
[----:B------:R-:W-:Y:S02]  /*3520*/  IMAD.MOV.U32 R0, RZ, RZ, 0x1 ;  /* 0x00000001ff007424 */ /* 0x000fe400078e00ff */
[----:B------:R-:W-:-:S10]  /*3530*/  IMAD.MOV.U32 R8, RZ, RZ, RZ ;  /* 0x000000ffff087224 */ /* 0x000fd400078e00ff */
[----:B------:R-:W-:Y:S05]  /*3540*/  @!P0 BRA `(.L_x_52) ;  /* 0x0000000c001c8947 */ /* 0x000fea0003800000 */
[----:B------:R-:W-:Y:S01]  /*3550*/  LOP3.LUT P0, RZ, R4, 0x1f, RZ, 0xc0, !PT ;  /* 0x0000001f04ff7812 */ /* 0x000fe2000780c0ff */
[C---:B------:R-:W-:Y:S01]  /*3560*/  IMAD R5, R2.reuse, UR37, RZ ;  /* 0x0000002502057c24 */ /* 0x040fe2000f8e02ff */
[C---:B------:R-:W-:Y:S01]  /*3570*/  ISETP.NE.AND P2, PT, R3.reuse, RZ, PT ;  /* 0x000000ff0300720c */ /* 0x040fe20003f45270 */
[----:B------:R-:W-:Y:S01]  /*3580*/  ULDC UR5, c[0x0][0x658] ;  /* 0x0001960000057ab9 */ /* 0x000fe20000000800 */
[----:B------:R-:W-:Y:S01]  /*3590*/  ISETP.NE.OR P0, PT, R3, RZ, !P0 ;  /* 0x000000ff0300720c */ /* 0x000fe20004705670 */
[----:B------:R-:W-:Y:S01]  /*35a0*/  IMAD.WIDE.U32 R2, R2, UR36, RZ ;  /* 0x0000002402027c25 */ /* 0x000fe2000f8e00ff */
[----:B------:R-:W-:Y:S01]  /*35b0*/  UMOV UR6, 0xffffffff ;  /* 0xffffffff00067882 */ /* 0x000fe20000000000 */
[----:B------:R-:W-:Y:S01]  /*35c0*/  BSSY B0, `(.L_x_52) ;  /* 0x00000bf000007945 */ /* 0x000fe20003800000 */
[----:B------:R-:W-:Y:S01]  /*35d0*/  USHF.L.U32 UR6, UR6, UR5, URZ ;  /* 0x0000000506067299 */ /* 0x000fe2000800063f */
[----:B------:R-:W-:Y:S01]  /*35e0*/  IMAD.MOV.U32 R11, RZ, RZ, 0x1 ;  /* 0x00000001ff0b7424 */ /* 0x000fe200078e00ff */
[----:B------:R-:W-:Y:S01]  /*35f0*/  LOP3.LUT R9, R16, 0x2, RZ, 0xfc, !PT ;  /* 0x0000000210097812 */ /* 0x000fe200078efcff */
[----:B------:R-:W-:Y:S01]  /*3600*/  IMAD.MOV.U32 R0, RZ, RZ, 0x1 ;  /* 0x00000001ff007424 */ /* 0x000fe200078e00ff */
[----:B------:R-:W-:Y:S01]  /*3610*/  ULDC UR4, c[0x0][0x600] ;  /* 0x0001800000047ab9 */ /* 0x000fe20000000800 */
[----:B------:R-:W-:Y:S01]  /*3620*/  IMAD.MOV.U32 R8, RZ, RZ, RZ ;  /* 0x000000ffff087224 */ /* 0x000fe200078e00ff */
[----:B------:R-:W-:Y:S01]  /*3630*/  UMOV UR7, 0x1 ;  /* 0x0000000100077882 */ /* 0x000fe20000000000 */
[----:B------:R-:W-:Y:S01]  /*3640*/  IMAD.IADD R10, R5, 0x1, R3 ;  /* 0x00000001050a7824 */ /* 0x000fe200078e0203 */
[----:B------:R-:W-:-:S02]  /*3650*/  UIADD3 UR19, UR40, 0x1, URZ ;  /* 0x0000000128137890 */ /* 0x000fc4000fffe03f */
[----:B------:R-:W-:Y:S02]  /*3660*/  UIADD3 UR15, UR4, -0x1, URZ ;  /* 0xffffffff040f7890 */ /* 0x000fe4000fffe03f */
[----:B------:R-:W-:Y:S02]  /*3670*/  USHF.L.U32 UR17, UR7, UR5, URZ ;  /* 0x0000000507117299 */ /* 0x000fe4000800063f */
[----:B------:R-:W-:Y:S01]  /*3680*/  ULOP3.LUT UR16, URZ, UR6, URZ, 0x33, !UPT ;  /* 0x000000063f107292 */ /* 0x000fe2000f8e333f */
[----:B------:R-:W-:-:S11]  /*3690*/  ULDC.64 UR20, c[0x0][0x198] ;  /* 0x0000660000147ab9 */ /* 0x000fd60000000a00 */
.L_x_64:
[----:B------:R-:W-:-:S03]  /*36a0*/  UMOV UR4, 0xffffffff ;  /* 0xffffffff00047882 */ /* 0x000fc60000000000 */
[----:B------:R-:W-:Y:S05]  /*36b0*/  BRA.DIV UR4, `(.L_x_53) ;  /* 0x0000001a04647947 */ /* 0x000fea000b800000 */
[----:B------:R-:W-:-:S13]  /*36c0*/  ELECT P6, URZ, PT ;  /* 0x00000000003f782f */ /* 0x000fda00038c0000 */
.L_x_95:
[----:B------:R-:W0:Y:S01]  /*36d0*/  LDC R4, c[0x0][0x28c] ;  /* 0x0000a300ff047b82 */ /* 0x000e220000000800 */
[----:B------:R-:W-:Y:S01]  /*36e0*/  BSSY B1, `(.L_x_54) ;  /* 0x0000037000017945 */ /* 0x000fe20003800000 */
[----:B0-----:R-:W-:-:S13]  /*36f0*/  ISETP.LT.OR P6, PT, R4, 0x1, !P6 ;  /* 0x000000010400780c */ /* 0x001fda00077c1670 */
[----:B------:R-:W-:Y:S05]  /*3700*/  @P6 BRA `(.L_x_55) ;  /* 0x0000000000d06947 */ /* 0x000fea0003800000 */
[----:B------:R-:W-:Y:S02]  /*3710*/  IMAD.SHL.U32 R22, R22, 0x10, RZ ;  /* 0x0000001016167824 */ /* 0x000fe400078e00ff */
[----:B------:R-:W-:Y:S02]  /*3720*/  IMAD.SHL.U32 R32, R32, 0x40, RZ ;  /* 0x0000004020207824 */ /* 0x000fe400078e00ff */
[----:B------:R-:W-:Y:S02]  /*3730*/  IMAD.MOV.U32 R14, RZ, RZ, RZ ;  /* 0x000000ffff0e7224 */ /* 0x000fe400078e00ff */
[----:B------:R-:W-:Y:S02]  /*3740*/  IMAD.U32 R15, RZ, RZ, UR19 ;  /* 0x00000013ff0f7e24 */ /* 0x000fe4000f8e00ff */
[----:B------:R-:W-:Y:S02]  /*3750*/  IMAD.MOV.U32 R4, RZ, RZ, R0 ;  /* 0x000000ffff047224 */ /* 0x000fe400078e0000 */
[----:B------:R-:W-:-:S07]  /*3760*/  IMAD.MOV.U32 R5, RZ, RZ, R8 ;  /* 0x000000ffff057224 */ /* 0x000fce00078e0008 */
.L_x_59:
[----:B------:R-:W0:Y:S01]  /*3770*/  S2R R7, SR_CgaCtaId ;  /* 0x0000000000077919 */ /* 0x000e220000008800 */
[----:B------:R-:W-:-:S04]  /*3780*/  MOV R6, 0x400 ;  /* 0x0000040000067802 */ /* 0x000fc80000000f00 */
[----:B0-----:R-:W-:Y:S02]  /*3790*/  LEA R12, R7, R6, 0x18 ;  /* 0x00000006070c7211 */ /* 0x001fe400078ec0ff */
[----:B------:R-:W-:Y:S01]  /*37a0*/  SHF.L.U32 R6, R4, 0x1f, RZ ;  /* 0x0000001f04067819 */ /* 0x000fe200000006ff */
[----:B------:R-:W0:Y:S02]  /*37b0*/  @!P2 LDC R7, c[0x0][0x500] ;  /* 0x00014000ff07ab82 */ /* 0x000e240000000800 */
[----:B------:R-:W-:-:S04]  /*37c0*/  IMAD R13, R5, 0x8, R12 ;  /* 0x00000008050d7824 */ /* 0x000fc800078e020c */
[----:B------:R-:W1:Y:S02]  /*37d0*/  SYNCS.PHASECHK.TRANS64.TRYWAIT P1, [R13+URZ+0xb0], R6 ;  /* 0x0000b0060d0075a7 */ /* 0x000e64000802017f */
[----:B-1----:R-:W-:Y:S05]  /*37e0*/  @!P1 BRA `(.L_x_56) ;  /* 0x0000001800389947 */ /* 0x002fea0003800000 */
.L_x_96:
[----:B-1----:R-:W-:Y:S01]  /*37f0*/  PRMT R6, R9, 0x9910, RZ ;  /* 0x0000991009067816 */ /* 0x002fe200000000ff */
[----:B0-----:R0:W-:Y:S03]  /*3800*/  @!P2 SYNCS.ARRIVE.TRANS64 RZ, [R13+URZ], R7 ;  /* 0x000000070dffa9a7 */ /* 0x0011e6000800003f */
[----:B------:R-:W-:-:S13]  /*3810*/  ISETP.NE.AND P1, PT, R6, 0x2, PT ;  /* 0x000000020600780c */ /* 0x000fda0003f25270 */
[----:B0-----:R-:W-:Y:S05]  /*3820*/  @P1 BRA `(.L_x_57) ;  /* 0x0000000000041947 */ /* 0x001fea0003800000 */
[----:B------:R-:W-:Y:S01]  /*3830*/  BPT.TRAP 0x1 ;  /* 0x000000040000795c */ /* 0x000fe20000300000 */
.L_x_57:
[----:B------:R-:W-:Y:S05]  /*3840*/  @P0 BRA `(.L_x_58) ;  /* 0x0000000000040947 */ /* 0x000fea0003800000 */
[----:B------:R-:W-:Y:S01]  /*3850*/  BPT.TRAP 0x1 ;  /* 0x000000040000795c */ /* 0x000fe20000300000 */
.L_x_58:
[--C-:B------:R-:W-:Y:S01]  /*3860*/  IMAD R6, R5, 0x2000, R12.reuse ;  /* 0x0000200005067824 */ /* 0x100fe200078e020c */
[----:B------:R-:W-:Y:S01]  /*3870*/  R2UR UR9, R13 ;  /* 0x000000000d0972ca */ /* 0x000fe200000e0000 */
[----:B------:R-:W-:Y:S01]  /*3880*/  IMAD R12, R5, 0x800, R12 ;  /* 0x00000800050c7824 */ /* 0x000fe200078e020c */
[----:B------:R-:W-:Y:S01]  /*3890*/  UIADD3 UR4, UP0, UR20, 0xf0, URZ ;  /* 0x000000f014047890 */ /* 0x000fe2000ff1e03f */
[----:B------:R-:W-:Y:S01]  /*38a0*/  VIADD R15, R15, 0xffffffff ;  /* 0xffffffff0f0f7836 */ /* 0x000fe20000000000 */
[----:B------:R-:W-:Y:S01]  /*38b0*/  R2UR UR5, R6 ;  /* 0x00000000060572ca */ /* 0x000fe200000e0000 */
[----:B------:R-:W-:Y:S01]  /*38c0*/  UIADD3 UR22, UP1, UR20, 0x1f0, URZ ;  /* 0x000001f014167890 */ /* 0x000fe2000ff3e03f */
[----:B------:R-:W-:Y:S01]  /*38d0*/  R2UR UR8, R12 ;  /* 0x000000000c0872ca */ /* 0x000fe200000e0000 */
[----:B------:R-:W-:Y:S01]  /*38e0*/  VIADD R5, R5, 0x1 ;  /* 0x0000000105057836 */ /* 0x000fe20000000000 */
[----:B------:R-:W-:Y:S01]  /*38f0*/  R2UR UR10, R32 ;  /* 0x00000000200a72ca */ /* 0x000fe200000e0000 */
[----:B------:R-:W-:Y:S01]  /*3900*/  UIADD3.X UR23, URZ, UR21, URZ, UP1, !UPT ;  /* 0x000000153f177290 */ /* 0x000fe20008ffe43f */
[----:B------:R-:W-:Y:S01]  /*3910*/  R2UR UR11, R14 ;  /* 0x000000000e0b72ca */ /* 0x000fe200000e0000 */
[----:B------:R-:W-:Y:S01]  /*3920*/  UMOV UR6, 0x0 ;  /* 0x0000000000067882 */ /* 0x000fe20000000000 */
[----:B------:R-:W-:Y:S01]  /*3930*/  R2UR UR12, R23 ;  /* 0x00000000170c72ca */ /* 0x000fe200000e0000 */
[----:B------:R-:W-:Y:S01]  /*3940*/  UMOV UR7, 0x10000000 ;  /* 0x1000000000077882 */ /* 0x000fe20000000000 */
[----:B------:R-:W-:Y:S01]  /*3950*/  R2UR UR18, R22 ;  /* 0x00000000161272ca */ /* 0x000fe200000e0000 */
[----:B------:R-:W-:Y:S01]  /*3960*/  VIADD R14, R14, 0x40 ;  /* 0x000000400e0e7836 */ /* 0x000fe20000000000 */
[----:B------:R-:W-:Y:S01]  /*3970*/  ISETP.GT.AND P3, PT, R15, 0x1, PT ;  /* 0x000000010f00780c */ /* 0x000fe20003f64270 */
[----:B------:R-:W-:Y:S01]  /*3980*/  UIADD3 UR13, UR5, 0x280, URZ ;  /* 0x00000280050d7890 */ /* 0x000fe2000fffe03f */
[----:B------:R-:W-:Y:S01]  /*3990*/  ISETP.NE.AND P1, PT, R5, 0x16, PT ;  /* 0x000000160500780c */ /* 0x000fe20003f25270 */
[----:B------:R-:W-:-:S02]  /*39a0*/  UIADD3.X UR5, URZ, UR21, URZ, UP0, !UPT ;  /* 0x000000153f057290 */ /* 0x000fc400087fe43f */
[----:B------:R-:W-:Y:S01]  /*39b0*/  UIADD3 UR14, UR8, 0x2c280, URZ ;  /* 0x0002c280080e7890 */ /* 0x000fe2000fffe03f */
[----:B------:R-:W-:Y:S02]  /*39c0*/  SEL R7, RZ, 0x1, P1 ;  /* 0x00000001ff077807 */ /* 0x000fe40000800000 */
[----:B------:R-:W-:Y:S01]  /*39d0*/  UMOV UR8, UR13 ;  /* 0x0000000d00087c82 */ /* 0x000fe20008000000 */
[----:B------:R-:W-:Y:S02]  /*39e0*/  SEL R5, R5, RZ, P1 ;  /* 0x000000ff05057207 */ /* 0x000fe40000800000 */
[----:B------:R-:W-:Y:S01]  /*39f0*/  LOP3.LUT R4, R4, R7, RZ, 0x3c, !PT ;  /* 0x0000000704047212 */ /* 0x000fe200078e3cff */
[----:B------:R0:W-:Y:S02]  /*3a00*/  UTMALDG.3D [UR8], [UR4], desc[UR6] ;  /* 0x00000608040075b4 */ /* 0x0001e40008011000 */
[----:B0-----:R-:W-:Y:S01]  /*3a10*/  UMOV UR8, UR14 ;  /* 0x0000000e00087c82 */ /* 0x001fe20008000000 */
[----:B------:R-:W-:-:S02]  /*3a20*/  UMOV UR10, UR18 ;  /* 0x00000012000a7c82 */ /* 0x000fc40008000000 */
[----:B------:R0:W-:Y:S02]  /*3a30*/  UTMALDG.3D [UR8], [UR22], desc[UR6] ;  /* 0x00000608160075b4 */ /* 0x0001e40008011000 */
[----:B0-----:R-:W-:Y:S05]  /*3a40*/  @P3 BRA `(.L_x_59) ;  /* 0xfffffffc00483947 */ /* 0x001fea000383ffff */
.L_x_55:
[----:B------:R-:W-:Y:S05]  /*3a50*/  BSYNC B1 ;  /* 0x0000000000017941 */ /* 0x000fea0003800000 */
.L_x_54:
[----:B------:R-:W-:Y:S01]  /*3a60*/  LOP3.LUT P4, RZ, R11, 0xff, RZ, 0xc0, !PT ;  /* 0x000000ff0bff7812 */ /* 0x000fe2000788c0ff */
[----:B------:R-:W-:Y:S01]  /*3a70*/  VIADD R8, R8, UR40 ;  /* 0x0000002808087c36 */ /* 0x000fe20008000000 */
[----:B------:R-:W-:Y:S01]  /*3a80*/  ULDC.64 UR4, c[0x0][0x650] ;  /* 0x0001940000047ab9 */ /* 0x000fe20000000a00 */
[----:B------:R-:W-:Y:S01]  /*3a90*/  IMAD.U32 R7, RZ, RZ, UR40 ;  /* 0x00000028ff077e24 */ /* 0x000fe2000f8e00ff */
[----:B------:R-:W-:Y:S01]  /*3aa0*/  UISETP.GE.U32.AND UP0, UPT, UR40, 0x16, UPT ;  /* 0x000000162800788c */ /* 0x000fe2000bf06070 */
[----:B------:R-:W-:Y:S01]  /*3ab0*/  BSSY B1, `(.L_x_60) ;  /* 0x000006d000017945 */ /* 0x000fe20003800000 */
[----:B------:R-:W-:Y:S01]  /*3ac0*/  ISETP.GT.U32.AND P1, PT, R8, 0x15, PT ;  /* 0x000000150800780c */ /* 0x000fe20003f24070 */
[----:B------:R-:W-:Y:S01]  /*3ad0*/  IMAD.MOV.U32 R32, RZ, RZ, -0x1 ;  /* 0xffffffffff207424 */ /* 0x000fe200078e00ff */
[----:B------:R-:W-:Y:S01]  /*3ae0*/  PRMT R11, RZ, 0x7610, R11 ;  /* 0x00007610ff0b7816 */ /* 0x000fe2000000000b */
[----:B------:R-:W-:Y:S01]  /*3af0*/  IMAD.MOV.U32 R22, RZ, RZ, -0x1 ;  /* 0xffffffffff167424 */ /* 0x000fe200078e00ff */
[----:B------:R-:W-:Y:S01]  /*3b00*/  ISETP.LT.U32.AND P1, PT, R7, 0x16, P1 ;  /* 0x000000160700780c */ /* 0x000fe20000f21070 */
[----:B------:R-:W-:Y:S01]  /*3b10*/  IMAD.MOV.U32 R23, RZ, RZ, -0x1 ;  /* 0xffffffffff177424 */ /* 0x000fe200078e00ff */
[----:B------:R-:W-:Y:S01]  /*3b20*/  PLOP3.LUT P3, PT, PT, PT, UP0, 0x80, 0x0 ;  /* 0x000000000000781c */ /* 0x000fe20003f6f008 */
[----:B------:R-:W0:Y:S01]  /*3b30*/  @P4 S2R R5, SR_CgaCtaId ;  /* 0x0000000000054919 */ /* 0x000e220000008800 */
[----:B------:R-:W-:-:S04]  /*3b40*/  @P4 MOV R4, 0x400 ;  /* 0x0000040000044802 */ /* 0x000fc80000000f00 */
[----:B0-----:R-:W-:Y:S01]  /*3b50*/  @P4 LEA R6, R5, R4, 0x18 ;  /* 0x0000000405064211 */ /* 0x001fe200078ec0ff */
[----:B------:R-:W-:-:S03]  /*3b60*/  IMAD.WIDE.U32 R4, R8, -0x45d1745d, RZ ;  /* 0xba2e8ba308047825 */ /* 0x000fc600078e00ff */
[----:B------:R0:W-:Y:S01]  /*3b70*/  @P4 SYNCS.ARRIVE.TRANS64.A1T0 RZ, [R6+URZ+0x198], RZ ;  /* 0x000198ff06ff49a7 */ /* 0x0001e2000810003f */
[----:B------:R-:W-:Y:S02]  /*3b80*/  IADD3 R18, P4, R18, R2, RZ ;  /* 0x0000000212127210 */ /* 0x000fe40007f9e0ff */
[----:B------:R-:W-:Y:S02]  /*3b90*/  SHF.R.U32.HI R7, RZ, 0x4, R5 ;  /* 0x00000004ff077819 */ /* 0x000fe40000011605 */
[----:B------:R-:W-:Y:S01]  /*3ba0*/  SEL R5, RZ, 0x1, !P1 ;  /* 0x00000001ff057807 */ /* 0x000fe20004800000 */
[----:B------:R-:W-:Y:S01]  /*3bb0*/  IMAD.X R17, R17, 0x1, R10, P4 ;  /* 0x0000000111117824 */ /* 0x000fe200020e060a */
[----:B------:R-:W-:Y:S01]  /*3bc0*/  ISETP.GE.U32.AND P1, PT, R18, UR4, PT ;  /* 0x0000000412007c0c */ /* 0x000fe2000bf26070 */
[----:B------:R-:W-:Y:S01]  /*3bd0*/  IMAD R8, R7, -0x16, R8 ;  /* 0xffffffea07087824 */ /* 0x000fe200078e0208 */
[----:B------:R-:W-:Y:S02]  /*3be0*/  LOP3.LUT R0, R0, R5, RZ, 0x3c, !PT ;  /* 0x0000000500007212 */ /* 0x000fe400078e3cff */
[----:B------:R-:W-:-:S02]  /*3bf0*/  ISETP.GE.U32.AND.EX P1, PT, R17, UR5, PT, P1 ;  /* 0x0000000511007c0c */ /* 0x000fc4000bf26110 */
[----:B------:R-:W-:Y:S02]  /*3c00*/  @P3 LOP3.LUT R0, R0, 0x1, R7, 0x78, !PT ;  /* 0x0000000100003812 */ /* 0x000fe400078e7807 */
[----:B------:R-:W-:-:S09]  /*3c10*/  PRMT R4, RZ, 0x7610, R4 ;  /* 0x00007610ff047816 */ /* 0x000fd20000000004 */
[----:B0-----:R-:W-:Y:S05]  /*3c20*/  @P1 BRA `(.L_x_61) ;  /* 0x0000000400541947 */ /* 0x001fea0003800000 */
[----:B------:R-:W0:Y:S01]  /*3c30*/  S2R R13, SR_CTAID.X ;  /* 0x00000000000d7919 */ /* 0x000e220000002500 */
[----:B------:R-:W-:Y:S01]  /*3c40*/  ULDC.64 UR4, c[0x0][0x628] ;  /* 0x00018a0000047ab9 */ /* 0x000fe20000000a00 */
[----:B------:R-:W1:Y:S01]  /*3c50*/  LDC R14, c[0x0][0x144] ;  /* 0x00005100ff0e7b82 */ /* 0x000e620000000800 */
[----:B------:R-:W-:Y:S01]  /*3c60*/  ISETP.NE.U32.AND P1, PT, RZ, UR4, PT ;  /* 0x00000004ff007c0c */ /* 0x000fe2000bf25070 */
[----:B------:R-:W2:Y:S01]  /*3c70*/  S2R R12, SR_CTAID.Y ;  /* 0x00000000000c7919 */ /* 0x000ea20000002600 */
[----:B------:R-:W-:Y:S01]  /*3c80*/  ULDC UR6, c[0x0][0x150] ;  /* 0x0000540000067ab9 */ /* 0x000fe20000000800 */
[----:B------:R-:W-:Y:S01]  /*3c90*/  ULDC UR7, c[0x0][0x630] ;  /* 0x00018c0000077ab9 */ /* 0x000fe20000000800 */
[----:B------:R-:W-:Y:S01]  /*3ca0*/  ISETP.NE.AND.EX P1, PT, RZ, UR5, PT, P1 ;  /* 0x00000005ff007c0c */ /* 0x000fe2000bf25310 */
[----:B------:R-:W-:Y:S01]  /*3cb0*/  IMAD.MOV.U32 R4, RZ, RZ, R18 ;  /* 0x000000ffff047224 */ /* 0x000fe200078e0012 */
[----:B0-----:R-:W-:-:S05]  /*3cc0*/  I2FP.F32.U32 R5, R13 ;  /* 0x0000000d00057245 */ /* 0x001fca0000201000 */
[----:B------:R-:W-:Y:S01]  /*3cd0*/  FMUL R20, R5, UR6 ;  /* 0x0000000605147c20 */ /* 0x000fe20008400000 */
[----:B------:R-:W-:-:S05]  /*3ce0*/  IMAD.MOV.U32 R5, RZ, RZ, R17 ;  /* 0x000000ffff057224 */ /* 0x000fca00078e0011 */
[----:B--2---:R-:W-:Y:S05]  /*3cf0*/  @!P1 BRA `(.L_x_62) ;  /* 0x0000000000289947 */ /* 0x004fea0003800000 */
[----:B------:R-:W-:Y:S02]  /*3d00*/  ULDC UR6, c[0x0][0x634] ;  /* 0x00018d0000067ab9 */ /* 0x000fe40000000800 */
[----:B------:R-:W-:-:S05]  /*3d10*/  IADD3 R5, P1, R18, UR6, RZ ;  /* 0x0000000612057c10 */ /* 0x000fca000ff3e0ff */
[----:B------:R-:W-:-:S04]  /*3d20*/  IMAD.X R15, RZ, RZ, R17, P1 ;  /* 0x000000ffff0f7224 */ /* 0x000fc800008e0611 */
[----:B------:R-:W-:-:S04]  /*3d30*/  IMAD.WIDE.U32 R6, R15, UR4, RZ ;  /* 0x000000040f067c25 */ /* 0x000fc8000f8e00ff */
[----:B------:R-:W-:-:S04]  /*3d40*/  IMAD.WIDE.U32 R6, P1, R5, UR5, R6 ;  /* 0x0000000505067c25 */ /* 0x000fc8000f820006 */
[----:B------:R-:W-:-:S04]  /*3d50*/  IMAD.WIDE.U32 R4, R5, UR4, RZ ;  /* 0x0000000405047c25 */ /* 0x000fc8000f8e00ff */
[----:B------:R-:W-:Y:S01]  /*3d60*/  IMAD.MOV.U32 R4, RZ, RZ, R7 ;  /* 0x000000ffff047224 */ /* 0x000fe200078e0007 */
[----:B------:R-:W-:Y:S01]  /*3d70*/  IADD3 RZ, P3, R5, R6, RZ ;  /* 0x0000000605ff7210 */ /* 0x000fe20007f7e0ff */
[----:B------:R-:W-:-:S04]  /*3d80*/  IMAD.X R5, RZ, RZ, RZ, P1 ;  /* 0x000000ffff057224 */ /* 0x000fc800008e06ff */
[----:B------:R-:W-:-:S08]  /*3d90*/  IMAD.WIDE.U32.X R4, R15, UR5, R4, P3 ;  /* 0x000000050f047c25 */ /* 0x000fd000098e0404 */
.L_x_62:
[--C-:B------:R-:W-:Y:S01]  /*3da0*/  SHF.R.U64 R23, R4, UR7, R5.reuse ;  /* 0x0000000704177c19 */ /* 0x100fe20008001205 */
[----:B------:R-:W0:Y:S01]  /*3db0*/  F2I.U32.TRUNC.NTZ R20, R20 ;  /* 0x0000001400147305 */ /* 0x000e22000020f000 */
[----:B------:R-:W-:Y:S01]  /*3dc0*/  SHF.R.U32.HI R4, RZ, UR7, R5 ;  /* 0x00000007ff047c19 */ /* 0x000fe20008011605 */
[----:B------:R-:W-:Y:S01]  /*3dd0*/  ULDC.64 UR4, c[0x0][0x620] ;  /* 0x0001880000047ab9 */ /* 0x000fe20000000a00 */
[----:B------:R-:W-:Y:S01]  /*3de0*/  IADD3 R7, P1, RZ, -R23, RZ ;  /* 0x80000017ff077210 */ /* 0x000fe20007f3e0ff */
[----:B------:R-:W-:Y:S01]  /*3df0*/  IMAD.MOV.U32 R5, RZ, RZ, R17 ;  /* 0x000000ffff057224 */ /* 0x000fe200078e0011 */
[----:B------:R-:W-:Y:S01]  /*3e00*/  ULDC.64 UR6, c[0x0][0x640] ;  /* 0x0001900000067ab9 */ /* 0x000fe20000000a00 */
[----:B------:R-:W2:Y:S02]  /*3e10*/  LDC R21, c[0x0][0x148] ;  /* 0x00005200ff157b82 */ /* 0x000ea40000000800 */
[----:B------:R-:W-:Y:S01]  /*3e20*/  IMAD.X R4, RZ, RZ, ~R4, P1 ;  /* 0x000000ffff047224 */ /* 0x000fe200008e0e04 */
[----:B------:R-:W-:-:S03]  /*3e30*/  ISETP.NE.U32.AND P1, PT, RZ, UR6, PT ;  /* 0x00000006ff007c0c */ /* 0x000fc6000bf25070 */
[----:B------:R-:W-:Y:S01]  /*3e40*/  IMAD R6, R4, UR4, RZ ;  /* 0x0000000404067c24 */ /* 0x000fe2000f8e02ff */
[----:B------:R-:W-:Y:S01]  /*3e50*/  ISETP.NE.AND.EX P1, PT, RZ, UR7, PT, P1 ;  /* 0x00000007ff007c0c */ /* 0x000fe2000bf25310 */
[----:B------:R-:W-:-:S04]  /*3e60*/  IMAD.MOV.U32 R4, RZ, RZ, R18 ;  /* 0x000000ffff047224 */ /* 0x000fc800078e0012 */
[----:B------:R-:W-:Y:S01]  /*3e70*/  IMAD.WIDE.U32 R4, R7, UR4, R4 ;  /* 0x0000000407047c25 */ /* 0x000fe2000f8e0004 */
[----:B------:R-:W-:-:S03]  /*3e80*/  ULDC UR4, c[0x0][0x618] ;  /* 0x0001860000047ab9 */ /* 0x000fc60000000800 */
[----:B------:R-:W-:Y:S01]  /*3e90*/  IMAD R7, R7, UR5, R6 ;  /* 0x0000000507077c24 */ /* 0x000fe2000f8e0206 */
[----:B------:R-:W-:Y:S01]  /*3ea0*/  ULDC UR5, c[0x0][0x154] ;  /* 0x0000550000057ab9 */ /* 0x000fe20000000800 */
[----:B0-----:R-:W-:Y:S02]  /*3eb0*/  IMAD.MOV R6, RZ, RZ, -R20 ;  /* 0x000000ffff067224 */ /* 0x001fe400078e0a14 */
[----:B------:R-:W-:Y:S02]  /*3ec0*/  IMAD.IADD R5, R5, 0x1, R7 ;  /* 0x0000000105057824 */ /* 0x000fe400078e0207 */
[----:B-1----:R-:W-:Y:S01]  /*3ed0*/  IMAD R13, R14, R6, R13 ;  /* 0x000000060e0d7224 */ /* 0x002fe200078e020d */
[----:B------:R-:W-:Y:S02]  /*3ee0*/  I2FP.F32.U32 R6, R12 ;  /* 0x0000000c00067245 */ /* 0x000fe40000201000 */
[--C-:B------:R-:W-:Y:S02]  /*3ef0*/  SHF.R.U64 R14, R4, UR4, R5.reuse ;  /* 0x00000004040e7c19 */ /* 0x100fe40008001205 */
[----:B------:R-:W-:Y:S01]  /*3f00*/  SHF.R.U32.HI R5, RZ, UR4, R5 ;  /* 0x00000004ff057c19 */ /* 0x000fe20008011605 */
[----:B------:R-:W-:Y:S01]  /*3f10*/  FMUL R6, R6, UR5 ;  /* 0x0000000506067c20 */ /* 0x000fe20008400000 */
[----:B------:R-:W-:-:S02]  /*3f20*/  ULDC UR4, c[0x0][0x608] ;  /* 0x0001820000047ab9 */ /* 0x000fc40000000800 */
[--C-:B------:R-:W-:Y:S01]  /*3f30*/  SHF.R.U64 R20, R14, UR4, R5.reuse ;  /* 0x000000040e147c19 */ /* 0x100fe20008001205 */
[----:B------:R0:W1:Y:S01]  /*3f40*/  F2I.U32.TRUNC.NTZ R22, R6 ;  /* 0x0000000600167305 */ /* 0x000062000020f000 */
[----:B------:R-:W-:Y:S01]  /*3f50*/  SHF.R.U32.HI R5, RZ, UR4, R5 ;  /* 0x00000004ff057c19 */ /* 0x000fe20008011605 */
[----:B------:R-:W-:-:S03]  /*3f60*/  ULDC UR4, c[0x0][0x658] ;  /* 0x0001960000047ab9 */ /* 0x000fc60000000800 */
[--C-:B------:R-:W-:Y:S02]  /*3f70*/  SHF.R.U64 R15, R20, UR4, R5.reuse ;  /* 0x00000004140f7c19 */ /* 0x100fe40008001205 */
[----:B------:R-:W-:-:S03]  /*3f80*/  SHF.R.U32.HI R25, RZ, UR4, R5 ;  /* 0x00000004ff197c19 */ /* 0x000fc60008011605 */
[----:B------:R-:W-:Y:S02]  /*3f90*/  IMAD.MOV.U32 R4, RZ, RZ, R15 ;  /* 0x000000ffff047224 */ /* 0x000fe400078e000f */
[----:B------:R-:W-:Y:S01]  /*3fa0*/  IMAD.MOV.U32 R5, RZ, RZ, R25 ;  /* 0x000000ffff057224 */ /* 0x000fe200078e0019 */
[----:B0-----:R-:W-:Y:S06]  /*3fb0*/  @!P1 BRA `(.L_x_63) ;  /* 0x0000000000289947 */ /* 0x001fec0003800000 */
        /* <DEDUP_REMOVED lines=10> */
.L_x_63:
[----:B------:R-:W-:Y:S01]  /*4060*/  ISETP.NE.AND P1, PT, R19, 0x1, PT ;  /* 0x000000011300780c */ /* 0x000fe20003f25270 */
[----:B------:R-:W-:Y:S01]  /*4070*/  ULDC UR4, c[0x0][0x648] ;  /* 0x0001920000047ab9 */ /* 0x000fe20000000800 */
[----:B------:R-:W-:Y:S01]  /*4080*/  LOP3.LUT R20, R20, UR16, RZ, 0xc0, !PT ;  /* 0x0000001014147c12 */ /* 0x000fe2000f8ec0ff */
[----:B-1----:R-:W-:Y:S01]  /*4090*/  IMAD.MOV R22, RZ, RZ, -R22 ;  /* 0x000000ffff167224 */ /* 0x002fe200078e0a16 */
[----:B------:R-:W-:Y:S01]  /*40a0*/  SHF.R.U64 R5, R4, UR4, R5 ;  /* 0x0000000404057c19 */ /* 0x000fe20008001205 */
[----:B------:R-:W-:Y:S01]  /*40b0*/  ULDC UR4, c[0x0][0x638] ;  /* 0x00018e0000047ab9 */ /* 0x000fe20000000800 */
[----:B------:R-:W-:Y:S01]  /*40c0*/  LOP3.LUT R32, R14, UR15, RZ, 0xc0, !PT ;  /* 0x0000000f0e207c12 */ /* 0x000fe2000f8ec0ff */
[----:B------:R-:W-:Y:S02]  /*40d0*/  ULDC UR5, c[0x0][0x610] ;  /* 0x0001840000057ab9 */ /* 0x000fe40000000800 */
[----:B------:R-:W-:Y:S02]  /*40e0*/  IMAD.MOV R4, RZ, RZ, -R5 ;  /* 0x000000ffff047224 */ /* 0x000fe400078e0a05 */
[----:B------:R-:W-:-:S02]  /*40f0*/  IMAD R20, R5, UR17, R20 ;  /* 0x0000001105147c24 */ /* 0x000fc4000f8e0214 */
[----:B--2---:R-:W-:Y:S02]  /*4100*/  @P1 IMAD R13, R21, R22, R12 ;  /* 0x00000016150d1224 */ /* 0x004fe400078e020c */
[----:B------:R-:W-:Y:S01]  /*4110*/  IMAD R15, R4, UR4, R15 ;  /* 0x00000004040f7c24 */ /* 0x000fe2000f8e020f */
[----:B------:R-:W-:Y:S01]  /*4120*/  ULDC UR4, c[0x0][0x600] ;  /* 0x0001800000047ab9 */ /* 0x000fe20000000800 */
[----:B------:R-:W-:Y:S02]  /*4130*/  IMAD R13, R20, UR5, R13 ;  /* 0x00000005140d7c24 */ /* 0x000fe4000f8e020d */
[----:B------:R-:W-:Y:S02]  /*4140*/  IMAD R32, R15, UR4, R32 ;  /* 0x000000040f207c24 */ /* 0x000fe4000f8e0220 */
[----:B------:R-:W-:-:S03]  /*4150*/  IMAD.MOV.U32 R4, RZ, RZ, 0x1 ;  /* 0x00000001ff047424 */ /* 0x000fc600078e00ff */
[----:B------:R-:W-:Y:S02]  /*4160*/  SEL R22, R32, R13, !P1 ;  /* 0x0000000d20167207 */ /* 0x000fe40004800000 */
[----:B------:R-:W-:-:S07]  /*4170*/  SEL R32, R13, R32, !P1 ;  /* 0x000000200d207207 */ /* 0x000fce0004800000 */
.L_x_61:
[----:B------:R-:W-:Y:S05]  /*4180*/  BSYNC B1 ;  /* 0x0000000000017941 */ /* 0x000fea0003800000 */
.L_x_60:
[----:B------:R-:W-:-:S13]  /*4190*/  LOP3.LUT P1, RZ, R4, 0xff, RZ, 0xc0, !PT ;  /* 0x000000ff04ff7812 */ /* 0x000fda000782c0ff */
[----:B------:R-:W-:Y:S05]  /*41a0*/  @P1 BRA `(.L_x_64) ;  /* 0xfffffff4003c1947 */ /* 0x000fea000383ffff */
[----:B------:R-:W-:Y:S05]  /*41b0*/  BSYNC B0 ;  /* 0x0000000000007941 */ /* 0x000fea0003800000 */
.L_x_52:
[----:B------:R-:W-:-:S03]  /*41c0*/  UMOV UR4, 0xffffffff ;  /* 0xffffffff00047882 */ /* 0x000fc60000000000 */
[----:B------:R-:W-:Y:S05]  /*41d0*/  BRA.DIV UR4, `(.L_x_65) ;  /* 0x0000000e04d07947 */ /* 0x000fea000b800000 */
[----:B------:R-:W-:-:S13]  /*41e0*/  ELECT P6, URZ, PT ;  /* 0x00000000003f782f */ /* 0x000fda00038c0000 */
.L_x_99:
[----:B------:R-:W-:Y:S04]  /*41f0*/  BSSY B0, `(.L_x_66) ;  /* 0x00000cd000007945 */ /* 0x000fe80003800000 */
[----:B------:R-:W-:Y:S05]  /*4200*/  @!P6 BRA `(.L_x_67) ;  /* 0x0000000c002ce947 */ /* 0x000fea0003800000 */
[----:B------:R-:W-:-:S04]  /*4210*/  LOP3.LUT R16, R16, 0x2, RZ, 0xfc, !PT ;  /* 0x0000000210107812 */ /* 0x000fc800078efcff */
[----:B------:R-:W-:-:S13]  /*4220*/  ISETP.NE.AND P0, PT, R16, 0x3, PT ;  /* 0x000000031000780c */ /* 0x000fda0003f05270 */
[----:B------:R-:W-:Y:S05]  /*4230*/  @!P0 BRA `(.L_x_68) ;  /* 0x0000000000048947 */ /* 0x000fea0003800000 */
[----:B------:R-:W-:Y:S01]  /*4240*/  BPT.TRAP 0x1 ;  /* 0x000000040000795c */ /* 0x000fe20000300000 */
.L_x_68:
[----:B------:R-:W0:Y:S01]  /*4250*/  S2R R3, SR_CgaCtaId ;  /* 0x0000000000037919 */ /* 0x000e220000008800 */
[----:B------:R-:W-:-:S04]  /*4260*/  MOV R2, 0x400 ;  /* 0x0000040000027802 */ /* 0x000fc80000000f00 */
[----:B0-----:R-:W-:Y:S02]  /*4270*/  LEA R3, R3, R2, 0x18 ;  /* 0x0000000203037211 */ /* 0x001fe400078ec0ff */
[----:B------:R-:W-:-:S03]  /*4280*/  SHF.L.U32 R2, R0, 0x1f, RZ ;  /* 0x0000001f00027819 */ /* 0x000fc600000006ff */
[----:B------:R-:W-:-:S04]  /*4290*/  VIADD R3, R3, 0xb0 ;  /* 0x000000b003037836 */ /* 0x000fc80000000000 */
[C---:B------:R-:W-:Y:S02]  /*42a0*/  IMAD R7, R8.reuse, 0x8, R3 ;  /* 0x0000000808077824 */ /* 0x040fe400078e0203 */
[----:B------:R-:W-:Y:S02]  /*42b0*/  VIADD R8, R8, 0x1 ;  /* 0x0000000108087836 */ /* 0x000fe40000000000 */
[----:B------:R-:W0:Y:S03]  /*42c0*/  SYNCS.PHASECHK.TRANS64.TRYWAIT P0, [R7+URZ], R2 ;  /* 0x00000002070075a7 */ /* 0x000e26000800017f */
[----:B------:R-:W-:-:S04]  /*42d0*/  ISETP.NE.AND P1, PT, R8, 0x16, PT ;  /* 0x000000160800780c */ /* 0x000fc80003f25270 */
[----:B------:R-:W-:Y:S02]  /*42e0*/  SEL R5, RZ, 0x1, P1 ;  /* 0x00000001ff057807 */ /* 0x000fe40000800000 */
[----:B------:R-:W-:Y:S02]  /*42f0*/  SEL R8, R8, RZ, P1 ;  /* 0x000000ff08087207 */ /* 0x000fe40000800000 */
[----:B------:R-:W-:-:S03]  /*4300*/  LOP3.LUT R5, R0, R5, RZ, 0x3c, !PT ;  /* 0x0000000500057212 */ /* 0x000fc600078e3cff */
[----:B------:R-:W-:Y:S01]  /*4310*/  IMAD R9, R8, 0x8, R3 ;  /* 0x0000000808097824 */ /* 0x000fe200078e0203 */
[----:B------:R-:W-:Y:S01]  /*4320*/  SHF.L.U32 R4, R5, 0x1f, RZ ;  /* 0x0000001f05047819 */ /* 0x000fe200000006ff */
[----:B0-----:R-:W-:Y:S06]  /*4330*/  @!P0 BRA `(.L_x_69) ;  /* 0x0000000c00988947 */ /* 0x001fec0003800000 */
.L_x_100:
[----:B------:R-:W1:Y:S01]  /*4340*/  SYNCS.PHASECHK.TRANS64.TRYWAIT P0, [R9+URZ], R4 ;  /* 0x00000004090075a7 */ /* 0x000e62000800017f */
[----:B------:R-:W-:-:S05]  /*4350*/  VIADD R0, R8, 0x1 ;  /* 0x0000000108007836 */ /* 0x000fca0000000000 */
[----:B------:R-:W-:-:S04]  /*4360*/  ISETP.NE.AND P1, PT, R0, 0x16, PT ;  /* 0x000000160000780c */ /* 0x000fc80003f25270 */
[----:B0-----:R-:W-:Y:S02]  /*4370*/  SEL R2, RZ, 0x1, P1 ;  /* 0x00000001ff027807 */ /* 0x001fe40000800000 */
[----:B------:R-:W-:Y:S02]  /*4380*/  SEL R0, R0, RZ, P1 ;  /* 0x000000ff00007207 */ /* 0x000fe40000800000 */
[----:B------:R-:W-:-:S03]  /*4390*/  LOP3.LUT R7, R5, R2, RZ, 0x3c, !PT ;  /* 0x0000000205077212 */ /* 0x000fc600078e3cff */
[----:B------:R-:W-:Y:S01]  /*43a0*/  IMAD R6, R0, 0x8, R3 ;  /* 0x0000000800067824 */ /* 0x000fe200078e0203 */
[----:B------:R-:W-:Y:S01]  /*43b0*/  SHF.L.U32 R5, R7, 0x1f, RZ ;  /* 0x0000001f07057819 */ /* 0x000fe200000006ff */
[----:B-1----:R-:W-:Y:S06]  /*43c0*/  @!P0 BRA `(.L_x_70) ;  /* 0x0000000c00888947 */ /* 0x002fec0003800000 */
.L_x_101:
[----:B------:R-:W1:Y:S01]  /*43d0*/  SYNCS.PHASECHK.TRANS64.TRYWAIT P0, [R6+URZ], R5 ;  /* 0x00000005060075a7 */ /* 0x000e62000800017f */
[----:B------:R-:W-:-:S05]  /*43e0*/  VIADD R0, R0, 0x1 ;  /* 0x0000000100007836 */ /* 0x000fca0000000000 */
[----:B------:R-:W-:-:S04]  /*43f0*/  ISETP.NE.AND P1, PT, R0, 0x16, PT ;  /* 0x000000160000780c */ /* 0x000fc80003f25270 */
[----:B------:R-:W-:Y:S02]  /*4400*/  SEL R2, RZ, 0x1, P1 ;  /* 0x00000001ff027807 */ /* 0x000fe40000800000 */
[----:B------:R-:W-:Y:S02]  /*4410*/  SEL R0, R0, RZ, P1 ;  /* 0x000000ff00007207 */ /* 0x000fe40000800000 */
[----:B------:R-:W-:-:S03]  /*4420*/  LOP3.LUT R7, R7, R2, RZ, 0x3c, !PT ;  /* 0x0000000207077212 */ /* 0x000fc600078e3cff */
[----:B0-----:R-:W-:Y:S01]  /*4430*/  IMAD R9, R0, 0x8, R3 ;  /* 0x0000000800097824 */ /* 0x001fe200078e0203 */
[----:B------:R-:W-:Y:S01]  /*4440*/  SHF.L.U32 R4, R7, 0x1f, RZ ;  /* 0x0000001f07047819 */ /* 0x000fe200000006ff */
[----:B-1----:R-:W-:Y:S06]  /*4450*/  @!P0 BRA `(.L_x_71) ;  /* 0x0000000c00788947 */ /* 0x002fec0003800000 */
.L_x_102:
        /* <DEDUP_REMOVED lines=9> */
.L_x_103:
        /* <DEDUP_REMOVED lines=9> */
.L_x_104:
        /* <DEDUP_REMOVED lines=9> */
.L_x_105:
        /* <DEDUP_REMOVED lines=9> */
.L_x_106:
        /* <DEDUP_REMOVED lines=9> */
.L_x_107:
        /* <DEDUP_REMOVED lines=9> */
.L_x_108:
        /* <DEDUP_REMOVED lines=9> */
.L_x_109:
        /* <DEDUP_REMOVED lines=9> */
.L_x_110:
        /* <DEDUP_REMOVED lines=9> */
.L_x_111:
        /* <DEDUP_REMOVED lines=9> */
.L_x_112:
        /* <DEDUP_REMOVED lines=9> */
.L_x_113:
        /* <DEDUP_REMOVED lines=9> */
.L_x_114:
        /* <DEDUP_REMOVED lines=9> */
.L_x_115:
        /* <DEDUP_REMOVED lines=9> */
.L_x_116:
        /* <DEDUP_REMOVED lines=9> */
.L_x_117:
        /* <DEDUP_REMOVED lines=9> */
.L_x_118:
        /* <DEDUP_REMOVED lines=9> */
.L_x_119:
[----:B------:R-:W1:Y:S01]  /*4df0*/  SYNCS.PHASECHK.TRANS64.TRYWAIT P0, [R6+URZ], R5 ;  /* 0x00000005060075a7 */ /* 0x000e62000800017f */
[----:B------:R-:W-:-:S05]  /*4e00*/  VIADD R0, R0, 0x1 ;  /* 0x0000000100007836 */ /* 0x000fca0000000000 */
[----:B------:R-:W-:-:S04]  /*4e10*/  ISETP.NE.AND P1, PT, R0, 0x16, PT ;  /* 0x000000160000780c */ /* 0x000fc80003f25270 */
[----:B------:R-:W-:Y:S02]  /*4e20*/  SEL R2, RZ, 0x1, P1 ;  /* 0x00000001ff027807 */ /* 0x000fe40000800000 */
[----:B------:R-:W-:Y:S02]  /*4e30*/  SEL R0, R0, RZ, P1 ;  /* 0x000000ff00007207 */ /* 0x000fe40000800000 */
[----:B------:R-:W-:Y:S01]  /*4e40*/  LOP3.LUT R2, R7, R2, RZ, 0x3c, !PT ;  /* 0x0000000207027212 */ /* 0x000fe200078e3cff */
[----:B-1----:R-:W-:Y:S06]  /*4e50*/  @!P0 BRA `(.L_x_89) ;  /* 0x0000000800608947 */ /* 0x002fec0003800000 */
.L_x_120:
[----:B------:R-:W-:Y:S01]  /*4e60*/  IMAD R3, R0, 0x8, R3 ;  /* 0x0000000800037824 */ /* 0x000fe200078e0203 */
[----:B------:R-:W-:-:S07]  /*4e70*/  SHF.L.U32 R0, R2, 0x1f, RZ ;  /* 0x0000001f02007819 */ /* 0x000fce00000006ff */
.L_x_90:
[----:B--2---:R2:W3:Y:S02]  /*4e80*/  SYNCS.PHASECHK.TRANS64.TRYWAIT P0, [R3+URZ], R0 ;  /* 0x00000000030075a7 */ /* 0x0044e4000800017f */
[----:B---3--:R-:W-:Y:S05]  /*4e90*/  @!P0 NANOSLEEP.SYNCS 0x989680 ;  /* 0x009896800000895d */ /* 0x008fea0003900000 */
[----:B------:R-:W3:Y:S02]  /*4ea0*/  @!P0 SYNCS.PHASECHK.TRANS64 P0, [R3+URZ], R0 ;  /* 0x00000000030085a7 */ /* 0x000ee4000800007f */
[----:B---3--:R-:W-:Y:S05]  /*4eb0*/  @!P0 BRA `(.L_x_90) ;  /* 0xfffffffc00f08947 */ /* 0x008fea000383ffff */
.L_x_67:
[----:B------:R-:W-:Y:S05]  /*4ec0*/  BSYNC B0 ;  /* 0x0000000000007941 */ /* 0x000fea0003800000 */
.L_x_66:
[----:B------:R-:W-:Y:S05]  /*4ed0*/  EXIT ;  /* 0x000000000000794d */ /* 0x000fea0003800000 */
.L_x_16:
[----:B0-----:R-:W-:-:S04]  /*4ee0*/  IMAD.U32 R3, RZ, RZ, UR45 ;  /* 0x0000002dff037e24 */ /* 0x001fc8000f8e00ff */
[----:B------:R0:W1:Y:S03]  /*4ef0*/  SYNCS.PHASECHK.TRANS64.TRYWAIT P0, [R3+URZ+-0x8], R0 ;  /* 0xfffff800030075a7 */ /* 0x000066000800017f */
[----:B-1----:R-:W-:Y:S05]  /*4f00*/  @!P0 NANOSLEEP.SYNCS 0x989680 ;  /* 0x009896800000895d */ /* 0x002fea0003900000 */
[----:B------:R-:W1:Y:S02]  /*4f10*/  @!P0 SYNCS.PHASECHK.TRANS64 P0, [R3+URZ+-0x8], R0 ;  /* 0xfffff800030085a7 */ /* 0x000e64000800007f */
[----:B-1----:R-:W-:Y:S05]  /*4f20*/  @!P0 BRA `(.L_x_16) ;  /* 0xfffffffc00ec8947 */ /* 0x002fea000383ffff */
[----:B------:R-:W-:Y:S05]  /*4f30*/  BRA `(.L_x_91) ;  /* 0xffffffc8000c7947 */ /* 0x000fea000383ffff */
.L_x_21:
[----:B-1----:R1:W3:Y:S02]  /*4f40*/  SYNCS.PHASECHK.TRANS64.TRYWAIT P1, [R3+URZ], R0 ;  /* 0x00000000030075a7 */ /* 0x0022e4000802017f */
[----:B---3--:R-:W-:Y:S05]  /*4f50*/  @!P1 NANOSLEEP.SYNCS 0x989680 ;  /* 0x009896800000995d */ /* 0x008fea0003900000 */
[----:B------:R-:W3:Y:S02]  /*4f60*/  @!P1 SYNCS.PHASECHK.TRANS64 P1, [R3+URZ], R0 ;  /* 0x00000000030095a7 */ /* 0x000ee4000802007f */
[----:B---3--:R-:W-:Y:S05]  /*4f70*/  @!P1 BRA `(.L_x_21) ;  /* 0xfffffffc00f09947 */ /* 0x008fea000383ffff */
[----:B------:R-:W-:Y:S05]  /*4f80*/  BRA `(.L_x_20) ;  /* 0xffffffc800707947 */ /* 0x000fea000383ffff */
.L_x_26:
[----:B-1----:R-:W-:-:S04]  /*4f90*/  IMAD.U32 R4, RZ, RZ, UR4 ;  /* 0x00000004ff047e24 */ /* 0x002fc8000f8e00ff */
[----:B------:R1:W3:Y:S03]  /*4fa0*/  SYNCS.PHASECHK.TRANS64.TRYWAIT P1, [R4+URZ], R3 ;  /* 0x00000003040075a7 */ /* 0x0002e6000802017f */
[----:B---3--:R-:W-:Y:S05]  /*4fb0*/  @!P1 NANOSLEEP.SYNCS 0x989680 ;  /* 0x009896800000995d */ /* 0x008fea0003900000 */
[----:B------:R-:W3:Y:S02]  /*4fc0*/  @!P1 SYNCS.PHASECHK.TRANS64 P1, [R4+URZ], R3 ;  /* 0x00000003040095a7 */ /* 0x000ee4000802007f */
[----:B---3--:R-:W-:Y:S05]  /*4fd0*/  @!P1 BRA `(.L_x_26) ;  /* 0xfffffffc00ec9947 */ /* 0x008fea000383ffff */
[----:B------:R-:W-:Y:S05]  /*4fe0*/  BRA `(.L_x_25) ;  /* 0xffffffcc00287947 */ /* 0x000fea000383ffff */
.L_x_32:
[----:B0-----:R-:W-:-:S04]  /*4ff0*/  IMAD.U32 R3, RZ, RZ, UR45 ;  /* 0x0000002dff037e24 */ /* 0x001fc8000f8e00ff */
[----:B------:R0:W1:Y:S03]  /*5000*/  SYNCS.PHASECHK.TRANS64.TRYWAIT P0, [R3+URZ+0x8], R0 ;  /* 0x00000800030075a7 */ /* 0x000066000800017f */
[----:B-1----:R-:W-:Y:S05]  /*5010*/  @!P0 NANOSLEEP.SYNCS 0x989680 ;  /* 0x009896800000895d */ /* 0x002fea0003900000 */
[----:B------:R-:W1:Y:S02]  /*5020*/  @!P0 SYNCS.PHASECHK.TRANS64 P0, [R3+URZ+0x8], R0 ;  /* 0x00000800030085a7 */ /* 0x000e64000800007f */
[----:B-1----:R-:W-:Y:S05]  /*5030*/  @!P0 BRA `(.L_x_32) ;  /* 0xfffffffc00ec8947 */ /* 0x002fea000383ffff */
[----:B------:R-:W-:Y:S05]  /*5040*/  BRA `(.L_x_92) ;  /* 0xffffffd000607947 */ /* 0x000fea000383ffff */
.L_x_53:
[----:B------:R-:W-:Y:S01]  /*5050*/  BSSY B1, `(.L_x_93) ;  /* 0x0000006000017945 */ /* 0x000fe20003800000 */
[----:B------:R-:W-:-:S07]  /*5060*/  IMAD.MOV.U32 R15, RZ, RZ, -0x1 ;  /* 0xffffffffff0f7424 */ /* 0x000fce00078e00ff */
[----:B------:R-:W-:Y:S05]  /*5070*/  WARPSYNC.COLLECTIVE R15, `(.L_x_94) ;  /* 0x000000000f0c7348 */ /* 0x000fea0003c00000 */
[----:B------:R-:W-:Y:S02]  /*5080*/  ELECT P6, UR62, PT ;  /* 0x00000000003e782f */ /* 0x000fe400038c0000 */
[----:B------:R-:W-:Y:S01]  /*5090*/  MOV R14, UR62 ;  /* 0x0000003e000e7c02 */ /* 0x000fe20008000f00 */
[----:B------:R-:W-:Y:S10]  /*50a0*/  ENDCOLLECTIVE ;  /* 0x000000000000791b */ /* 0x000ff40003800000 */
.L_x_94:
[----:B------:R-:W-:Y:S05]  /*50b0*/  BSYNC B1 ;  /* 0x0000000000017941 */ /* 0x000fea0003800000 */
.L_x_93:
[----:B------:R-:W-:Y:S05]  /*50c0*/  BRA `(.L_x_95) ;  /* 0xffffffe400807947 */ /* 0x000fea000383ffff */
.L_x_56:
[----:B-1----:R1:W2:Y:S02]  /*50d0*/  SYNCS.PHASECHK.TRANS64.TRYWAIT P1, [R13+URZ+0xb0], R6 ;  /* 0x0000b0060d0075a7 */ /* 0x0022a4000802017f */
[----:B--2---:R-:W-:Y:S05]  /*50e0*/  @!P1 NANOSLEEP.SYNCS 0x989680 ;  /* 0x009896800000995d */ /* 0x004fea0003900000 */
[----:B------:R-:W2:Y:S02]  /*50f0*/  @!P1 SYNCS.PHASECHK.TRANS64 P1, [R13+URZ+0xb0], R6 ;  /* 0x0000b0060d0095a7 */ /* 0x000ea4000802007f */
[----:B--2---:R-:W-:Y:S05]  /*5100*/  @!P1 BRA `(.L_x_56) ;  /* 0xfffffffc00f09947 */ /* 0x004fea000383ffff */
[----:B------:R-:W-:Y:S05]  /*5110*/  BRA `(.L_x_96) ;  /* 0xffffffe400b47947 */ /* 0x000fea000383ffff */
.L_x_65:
[----:B------:R-:W-:Y:S01]  /*5120*/  BSSY B0, `(.L_x_97) ;  /* 0x0000006000007945 */ /* 0x000fe20003800000 */
[----:B------:R-:W-:-:S07]  /*5130*/  IMAD.MOV.U32 R15, RZ, RZ, -0x1 ;  /* 0xffffffffff0f7424 */ /* 0x000fce00078e00ff */
[----:B------:R-:W-:Y:S05]  /*5140*/  WARPSYNC.COLLECTIVE R15, `(.L_x_98) ;  /* 0x000000000f0c7348 */ /* 0x000fea0003c00000 */
[----:B------:R-:W-:Y:S02]  /*5150*/  ELECT P6, UR62, PT ;  /* 0x00000000003e782f */ /* 0x000fe400038c0000 */
[----:B------:R-:W-:Y:S01]  /*5160*/  MOV R14, UR62 ;  /* 0x0000003e000e7c02 */ /* 0x000fe20008000f00 */
[----:B------:R-:W-:Y:S10]  /*5170*/  ENDCOLLECTIVE ;  /* 0x000000000000791b */ /* 0x000ff40003800000 */
.L_x_98:
[----:B------:R-:W-:Y:S05]  /*5180*/  BSYNC B0 ;  /* 0x0000000000007941 */ /* 0x000fea0003800000 */
.L_x_97:
[----:B------:R-:W-:Y:S05]  /*5190*/  BRA `(.L_x_99) ;  /* 0xfffffff000147947 */ /* 0x000fea000383ffff */
.L_x_69:
[----:B0-----:R0:W1:Y:S02]  /*51a0*/  SYNCS.PHASECHK.TRANS64.TRYWAIT P0, [R7+URZ], R2 ;  /* 0x00000002070075a7 */ /* 0x001064000800017f */
[----:B-1----:R-:W-:Y:S05]  /*51b0*/  @!P0 NANOSLEEP.SYNCS 0x989680 ;  /* 0x009896800000895d */ /* 0x002fea0003900000 */
[----:B------:R-:W1:Y:S02]  /*51c0*/  @!P0 SYNCS.PHASECHK.TRANS64 P0, [R7+URZ], R2 ;  /* 0x00000002070085a7 */ /* 0x000e64000800007f */
[----:B-1----:R-:W-:Y:S05]  /*51d0*/  @!P0 BRA `(.L_x_69) ;  /* 0xfffffffc00f08947 */ /* 0x002fea000383ffff */
[----:B------:R-:W-:Y:S05]  /*51e0*/  BRA `(.L_x_100) ;  /* 0xfffffff000547947 */ /* 0x000fea000383ffff */
.L_x_70:
[----:B0-----:R0:W1:Y:S02]  /*51f0*/  SYNCS.PHASECHK.TRANS64.TRYWAIT P0, [R9+URZ], R4 ;  /* 0x00000004090075a7 */ /* 0x001064000800017f */
[----:B-1----:R-:W-:Y:S05]  /*5200*/  @!P0 NANOSLEEP.SYNCS 0x989680 ;  /* 0x009896800000895d */ /* 0x002fea0003900000 */
[----:B------:R-:W1:Y:S02]  /*5210*/  @!P0 SYNCS.PHASECHK.TRANS64 P0, [R9+URZ], R4 ;  /* 0x00000004090085a7 */ /* 0x000e64000800007f */
[----:B-1----:R-:W-:Y:S05]  /*5220*/  @!P0 BRA `(.L_x_70) ;  /* 0xfffffffc00f08947 */ /* 0x002fea000383ffff */
[----:B------:R-:W-:Y:S05]  /*5230*/  BRA `(.L_x_101) ;  /* 0xfffffff000647947 */ /* 0x000fea000383ffff */
.L_x_71:
[----:B0-----:R0:W1:Y:S02]  /*5240*/  SYNCS.PHASECHK.TRANS64.TRYWAIT P0, [R6+URZ], R5 ;  /* 0x00000005060075a7 */ /* 0x001064000800017f */
[----:B-1----:R-:W-:Y:S05]  /*5250*/  @!P0 NANOSLEEP.SYNCS 0x989680 ;  /* 0x009896800000895d */ /* 0x002fea0003900000 */
[----:B------:R-:W1:Y:S02]  /*5260*/  @!P0 SYNCS.PHASECHK.TRANS64 P0, [R6+URZ], R5 ;  /* 0x00000005060085a7 */ /* 0x000e64000800007f */
[----:B-1----:R-:W-:Y:S05]  /*5270*/  @!P0 BRA `(.L_x_71) ;  /* 0xfffffffc00f08947 */ /* 0x002fea000383ffff */
[----:B------:R-:W-:Y:S05]  /*5280*/  BRA `(.L_x_102) ;  /* 0xfffffff000747947 */ /* 0x000fea000383ffff */
.L_x_72:
[----:B0-----:R0:W1:Y:S02]  /*5290*/  SYNCS.PHASECHK.TRANS64.TRYWAIT P0, [R9+URZ], R4 ;  /* 0x00000004090075a7 */ /* 0x001064000800017f */
[----:B-1----:R-:W-:Y:S05]  /*52a0*/  @!P0 NANOSLEEP.SYNCS 0x989680 ;  /* 0x009896800000895d */ /* 0x002fea0003900000 */
[----:B------:R-:W1:Y:S02]  /*52b0*/  @!P0 SYNCS.PHASECHK.TRANS64 P0, [R9+URZ], R4 ;  /* 0x00000004090085a7 */ /* 0x000e64000800007f */
[----:B-1----:R-:W-:Y:S05]  /*52c0*/  @!P0 BRA `(.L_x_72) ;  /* 0xfffffffc00f08947 */ /* 0x002fea000383ffff */
[----:B------:R-:W-:Y:S05]  /*52d0*/  BRA `(.L_x_103) ;  /* 0xfffffff000847947 */ /* 0x000fea000383ffff */
.L_x_73:
[----:B0-----:R0:W1:Y:S02]  /*52e0*/  SYNCS.PHASECHK.TRANS64.TRYWAIT P0, [R6+URZ], R5 ;  /* 0x00000005060075a7 */ /* 0x001064000800017f */
[----:B-1----:R-:W-:Y:S05]  /*52f0*/  @!P0 NANOSLEEP.SYNCS 0x989680 ;  /* 0x009896800000895d */ /* 0x002fea0003900000 */
[----:B------:R-:W1:Y:S02]  /*5300*/  @!P0 SYNCS.PHASECHK.TRANS64 P0, [R6+URZ], R5 ;  /* 0x00000005060085a7 */ /* 0x000e64000800007f */
[----:B-1----:R-:W-:Y:S05]  /*5310*/  @!P0 BRA `(.L_x_73) ;  /* 0xfffffffc00f08947 */ /* 0x002fea000383ffff */
[----:B------:R-:W-:Y:S05]  /*5320*/  BRA `(.L_x_104) ;  /* 0xfffffff000947947 */ /* 0x000fea000383ffff */
.L_x_74:
[----:B0-----:R0:W1:Y:S02]  /*5330*/  SYNCS.PHASECHK.TRANS64.TRYWAIT P0, [R9+URZ], R4 ;  /* 0x00000004090075a7 */ /* 0x001064000800017f */
[----:B-1----:R-:W-:Y:S05]  /*5340*/  @!P0 NANOSLEEP.SYNCS 0x989680 ;  /* 0x009896800000895d */ /* 0x002fea0003900000 */
[----:B------:R-:W1:Y:S02]  /*5350*/  @!P0 SYNCS.PHASECHK.TRANS64 P0, [R9+URZ], R4 ;  /* 0x00000004090085a7 */ /* 0x000e64000800007f */
[----:B-1----:R-:W-:Y:S05]  /*5360*/  @!P0 BRA `(.L_x_74) ;  /* 0xfffffffc00f08947 */ /* 0x002fea000383ffff */
[----:B------:R-:W-:Y:S05]  /*5370*/  BRA `(.L_x_105) ;  /* 0xfffffff000a47947 */ /* 0x000fea000383ffff */
.L_x_75:
[----:B0-----:R0:W1:Y:S02]  /*5380*/  SYNCS.PHASECHK.TRANS64.TRYWAIT P0, [R6+URZ], R5 ;  /* 0x00000005060075a7 */ /* 0x001064000800017f */
[----:B-1----:R-:W-:Y:S05]  /*5390*/  @!P0 NANOSLEEP.SYNCS 0x989680 ;  /* 0x009896800000895d */ /* 0x002fea0003900000 */
[----:B------:R-:W1:Y:S02]  /*53a0*/  @!P0 SYNCS.PHASECHK.TRANS64 P0, [R6+URZ], R5 ;  /* 0x00000005060085a7 */ /* 0x000e64000800007f */
[----:B-1----:R-:W-:Y:S05]  /*53b0*/  @!P0 BRA `(.L_x_75) ;  /* 0xfffffffc00f08947 */ /* 0x002fea000383ffff */
[----:B------:R-:W-:Y:S05]  /*53c0*/  BRA `(.L_x_106) ;  /* 0xfffffff000b47947 */ /* 0x000fea000383ffff */
.L_x_76:
[----:B0-----:R0:W1:Y:S02]  /*53d0*/  SYNCS.PHASECHK.TRANS64.TRYWAIT P0, [R9+URZ], R4 ;  /* 0x00000004090075a7 */ /* 0x001064000800017f */
[----:B-1----:R-:W-:Y:S05]  /*53e0*/  @!P0 NANOSLEEP.SYNCS 0x989680 ;  /* 0x009896800000895d */ /* 0x002fea0003900000 */
[----:B------:R-:W1:Y:S02]  /*53f0*/  @!P0 SYNCS.PHASECHK.TRANS64 P0, [R9+URZ], R4 ;  /* 0x00000004090085a7 */ /* 0x000e64000800007f */
[----:B-1----:R-:W-:Y:S05]  /*5400*/  @!P0 BRA `(.L_x_76) ;  /* 0xfffffffc00f08947 */ /* 0x002fea000383ffff */
[----:B------:R-:W-:Y:S05]  /*5410*/  BRA `(.L_x_107) ;  /* 0xfffffff000c47947 */ /* 0x000fea000383ffff */
.L_x_77:
[----:B0-----:R0:W1:Y:S02]  /*5420*/  SYNCS.PHASECHK.TRANS64.TRYWAIT P0, [R6+URZ], R5 ;  /* 0x00000005060075a7 */ /* 0x001064000800017f */
[----:B-1----:R-:W-:Y:S05]  /*5430*/  @!P0 NANOSLEEP.SYNCS 0x989680 ;  /* 0x009896800000895d */ /* 0x002fea0003900000 */
[----:B------:R-:W1:Y:S02]  /*5440*/  @!P0 SYNCS.PHASECHK.TRANS64 P0, [R6+URZ], R5 ;  /* 0x00000005060085a7 */ /* 0x000e64000800007f */
[----:B-1----:R-:W-:Y:S05]  /*5450*/  @!P0 BRA `(.L_x_77) ;  /* 0xfffffffc00f08947 */ /* 0x002fea000383ffff */
[----:B------:R-:W-:Y:S05]  /*5460*/  BRA `(.L_x_108) ;  /* 0xfffffff000d47947 */ /* 0x000fea000383ffff */
.L_x_78:
[----:B0-----:R0:W1:Y:S02]  /*5470*/  SYNCS.PHASECHK.TRANS64.TRYWAIT P0, [R9+URZ], R4 ;  /* 0x00000004090075a7 */ /* 0x001064000800017f */
[----:B-1----:R-:W-:Y:S05]  /*5480*/  @!P0 NANOSLEEP.SYNCS 0x989680 ;  /* 0x009896800000895d */ /* 0x002fea0003900000 */
[----:B------:R-:W1:Y:S02]  /*5490*/  @!P0 SYNCS.PHASECHK.TRANS64 P0, [R9+URZ], R4 ;  /* 0x00000004090085a7 */ /* 0x000e64000800007f */
[----:B-1----:R-:W-:Y:S05]  /*54a0*/  @!P0 BRA `(.L_x_78) ;  /* 0xfffffffc00f08947 */ /* 0x002fea000383ffff */
[----:B------:R-:W-:Y:S05]  /*54b0*/  BRA `(.L_x_109) ;  /* 0xfffffff000e47947 */ /* 0x000fea000383ffff */
.L_x_79:
[----:B0-----:R0:W1:Y:S02]  /*54c0*/  SYNCS.PHASECHK.TRANS64.TRYWAIT P0, [R6+URZ], R5 ;  /* 0x00000005060075a7 */ /* 0x001064000800017f */
[----:B-1----:R-:W-:Y:S05]  /*54d0*/  @!P0 NANOSLEEP.SYNCS 0x989680 ;  /* 0x009896800000895d */ /* 0x002fea0003900000 */
[----:B------:R-:W1:Y:S02]  /*54e0*/  @!P0 SYNCS.PHASECHK.TRANS64 P0, [R6+URZ], R5 ;  /* 0x00000005060085a7 */ /* 0x000e64000800007f */
[----:B-1----:R-:W-:Y:S05]  /*54f0*/  @!P0 BRA `(.L_x_79) ;  /* 0xfffffffc00f08947 */ /* 0x002fea000383ffff */
[----:B------:R-:W-:Y:S05]  /*5500*/  BRA `(.L_x_110) ;  /* 0xfffffff000f47947 */ /* 0x000fea000383ffff */
.L_x_80:
[----:B0-----:R0:W1:Y:S02]  /*5510*/  SYNCS.PHASECHK.TRANS64.TRYWAIT P0, [R9+URZ], R4 ;  /* 0x00000004090075a7 */ /* 0x001064000800017f */
[----:B-1----:R-:W-:Y:S05]  /*5520*/  @!P0 NANOSLEEP.SYNCS 0x989680 ;  /* 0x009896800000895d */ /* 0x002fea0003900000 */
[----:B------:R-:W1:Y:S02]  /*5530*/  @!P0 SYNCS.PHASECHK.TRANS64 P0, [R9+URZ], R4 ;  /* 0x00000004090085a7 */ /* 0x000e64000800007f */
[----:B-1----:R-:W-:Y:S05]  /*5540*/  @!P0 BRA `(.L_x_80) ;  /* 0xfffffffc00f08947 */ /* 0x002fea000383ffff */
[----:B------:R-:W-:Y:S05]  /*5550*/  BRA `(.L_x_111) ;  /* 0xfffffff400047947 */ /* 0x000fea000383ffff */
.L_x_81:
[----:B0-----:R0:W1:Y:S02]  /*5560*/  SYNCS.PHASECHK.TRANS64.TRYWAIT P0, [R6+URZ], R5 ;  /* 0x00000005060075a7 */ /* 0x001064000800017f */
[----:B-1----:R-:W-:Y:S05]  /*5570*/  @!P0 NANOSLEEP.SYNCS 0x989680 ;  /* 0x009896800000895d */ /* 0x002fea0003900000 */
[----:B------:R-:W1:Y:S02]  /*5580*/  @!P0 SYNCS.PHASECHK.TRANS64 P0, [R6+URZ], R5 ;  /* 0x00000005060085a7 */ /* 0x000e64000800007f */
[----:B-1----:R-:W-:Y:S05]  /*5590*/  @!P0 BRA `(.L_x_81) ;  /* 0xfffffffc00f08947 */ /* 0x002fea000383ffff */
[----:B------:R-:W-:Y:S05]  /*55a0*/  BRA `(.L_x_112) ;  /* 0xfffffff400147947 */ /* 0x000fea000383ffff */
.L_x_82:
[----:B0-----:R0:W1:Y:S02]  /*55b0*/  SYNCS.PHASECHK.TRANS64.TRYWAIT P0, [R9+URZ], R4 ;  /* 0x00000004090075a7 */ /* 0x001064000800017f */
[----:B-1----:R-:W-:Y:S05]  /*55c0*/  @!P0 NANOSLEEP.SYNCS 0x989680 ;  /* 0x009896800000895d */ /* 0x002fea0003900000 */
[----:B------:R-:W1:Y:S02]  /*55d0*/  @!P0 SYNCS.PHASECHK.TRANS64 P0, [R9+URZ], R4 ;  /* 0x00000004090085a7 */ /* 0x000e64000800007f */
[----:B-1----:R-:W-:Y:S05]  /*55e0*/  @!P0 BRA `(.L_x_82) ;  /* 0xfffffffc00f08947 */ /* 0x002fea000383ffff */
[----:B------:R-:W-:Y:S05]  /*55f0*/  BRA `(.L_x_113) ;  /* 0xfffffff400247947 */ /* 0x000fea000383ffff */
.L_x_83:
[----:B0-----:R0:W1:Y:S02]  /*5600*/  SYNCS.PHASECHK.TRANS64.TRYWAIT P0, [R6+URZ], R5 ;  /* 0x00000005060075a7 */ /* 0x001064000800017f */
[----:B-1----:R-:W-:Y:S05]  /*5610*/  @!P0 NANOSLEEP.SYNCS 0x989680 ;  /* 0x009896800000895d */ /* 0x002fea0003900000 */
[----:B------:R-:W1:Y:S02]  /*5620*/  @!P0 SYNCS.PHASECHK.TRANS64 P0, [R6+URZ], R5 ;  /* 0x00000005060085a7 */ /* 0x000e64000800007f */
[----:B-1----:R-:W-:Y:S05]  /*5630*/  @!P0 BRA `(.L_x_83) ;  /* 0xfffffffc00f08947 */ /* 0x002fea000383ffff */
[----:B------:R-:W-:Y:S05]  /*5640*/  BRA `(.L_x_114) ;  /* 0xfffffff400347947 */ /* 0x000fea000383ffff */
.L_x_84:
[----:B0-----:R0:W1:Y:S02]  /*5650*/  SYNCS.PHASECHK.TRANS64.TRYWAIT P0, [R9+URZ], R4 ;  /* 0x00000004090075a7 */ /* 0x001064000800017f */
[----:B-1----:R-:W-:Y:S05]  /*5660*/  @!P0 NANOSLEEP.SYNCS 0x989680 ;  /* 0x009896800000895d */ /* 0x002fea0003900000 */
[----:B------:R-:W1:Y:S02]  /*5670*/  @!P0 SYNCS.PHASECHK.TRANS64 P0, [R9+URZ], R4 ;  /* 0x00000004090085a7 */ /* 0x000e64000800007f */
[----:B-1----:R-:W-:Y:S05]  /*5680*/  @!P0 BRA `(.L_x_84) ;  /* 0xfffffffc00f08947 */ /* 0x002fea000383ffff */
[----:B------:R-:W-:Y:S05]  /*5690*/  BRA `(.L_x_115) ;  /* 0xfffffff400447947 */ /* 0x000fea000383ffff */
.L_x_85:
[----:B0-----:R0:W1:Y:S02]  /*56a0*/  SYNCS.PHASECHK.TRANS64.TRYWAIT P0, [R6+URZ], R5 ;  /* 0x00000005060075a7 */ /* 0x001064000800017f */
[----:B-1----:R-:W-:Y:S05]  /*56b0*/  @!P0 NANOSLEEP.SYNCS 0x989680 ;  /* 0x009896800000895d */ /* 0x002fea0003900000 */
[----:B------:R-:W1:Y:S02]  /*56c0*/  @!P0 SYNCS.PHASECHK.TRANS64 P0, [R6+URZ], R5 ;  /* 0x00000005060085a7 */ /* 0x000e64000800007f */
[----:B-1----:R-:W-:Y:S05]  /*56d0*/  @!P0 BRA `(.L_x_85) ;  /* 0xfffffffc00f08947 */ /* 0x002fea000383ffff */
[----:B------:R-:W-:Y:S05]  /*56e0*/  BRA `(.L_x_116) ;  /* 0xfffffff400547947 */ /* 0x000fea000383ffff */
.L_x_86:
[----:B0-----:R0:W1:Y:S02]  /*56f0*/  SYNCS.PHASECHK.TRANS64.TRYWAIT P0, [R9+URZ], R4 ;  /* 0x00000004090075a7 */ /* 0x001064000800017f */
[----:B-1----:R-:W-:Y:S05]  /*5700*/  @!P0 NANOSLEEP.SYNCS 0x989680 ;  /* 0x009896800000895d */ /* 0x002fea0003900000 */
[----:B------:R-:W1:Y:S02]  /*5710*/  @!P0 SYNCS.PHASECHK.TRANS64 P0, [R9+URZ], R4 ;  /* 0x00000004090085a7 */ /* 0x000e64000800007f */
[----:B-1----:R-:W-:Y:S05]  /*5720*/  @!P0 BRA `(.L_x_86) ;  /* 0xfffffffc00f08947 */ /* 0x002fea000383ffff */
[----:B------:R-:W-:Y:S05]  /*5730*/  BRA `(.L_x_117) ;  /* 0xfffffff400647947 */ /* 0x000fea000383ffff */
.L_x_87:
[----:B0-----:R0:W1:Y:S02]  /*5740*/  SYNCS.PHASECHK.TRANS64.TRYWAIT P0, [R6+URZ], R5 ;  /* 0x00000005060075a7 */ /* 0x001064000800017f */
[----:B-1----:R-:W-:Y:S05]  /*5750*/  @!P0 NANOSLEEP.SYNCS 0x989680 ;  /* 0x009896800000895d */ /* 0x002fea0003900000 */
[----:B------:R-:W1:Y:S02]  /*5760*/  @!P0 SYNCS.PHASECHK.TRANS64 P0, [R6+URZ], R5 ;  /* 0x00000005060085a7 */ /* 0x000e64000800007f */
[----:B-1----:R-:W-:Y:S05]  /*5770*/  @!P0 BRA `(.L_x_87) ;  /* 0xfffffffc00f08947 */ /* 0x002fea000383ffff */
[----:B------:R-:W-:Y:S05]  /*5780*/  BRA `(.L_x_118) ;  /* 0xfffffff400747947 */ /* 0x000fea000383ffff */
.L_x_88:
[----:B0-----:R0:W1:Y:S02]  /*5790*/  SYNCS.PHASECHK.TRANS64.TRYWAIT P0, [R9+URZ], R4 ;  /* 0x00000004090075a7 */ /* 0x001064000800017f */
[----:B-1----:R-:W-:Y:S05]  /*57a0*/  @!P0 NANOSLEEP.SYNCS 0x989680 ;  /* 0x009896800000895d */ /* 0x002fea0003900000 */
[----:B------:R-:W1:Y:S02]  /*57b0*/  @!P0 SYNCS.PHASECHK.TRANS64 P0, [R9+URZ], R4 ;  /* 0x00000004090085a7 */ /* 0x000e64000800007f */
[----:B-1----:R-:W-:Y:S05]  /*57c0*/  @!P0 BRA `(.L_x_88) ;  /* 0xfffffffc00f08947 */ /* 0x002fea000383ffff */
[----:B------:R-:W-:Y:S05]  /*57d0*/  BRA `(.L_x_119) ;  /* 0xfffffff400847947 */ /* 0x000fea000383ffff */
.L_x_89:
[----:B-1----:R1:W2:Y:S02]  /*57e0*/  SYNCS.PHASECHK.TRANS64.TRYWAIT P0, [R6+URZ], R5 ;  /* 0x00000005060075a7 */ /* 0x0022a4000800017f */
[----:B--2---:R-:W-:Y:S05]  /*57f0*/  @!P0 NANOSLEEP.SYNCS 0x989680 ;  /* 0x009896800000895d */ /* 0x004fea0003900000 */
[----:B------:R-:W2:Y:S02]  /*5800*/  @!P0 SYNCS.PHASECHK.TRANS64 P0, [R6+URZ], R5 ;  /* 0x00000005060085a7 */ /* 0x000ea4000800007f */
[----:B--2---:R-:W-:Y:S05]  /*5810*/  @!P0 BRA `(.L_x_89) ;  /* 0xfffffffc00f08947 */ /* 0x004fea000383ffff */
[----:B------:R-:W-:Y:S05]  /*5820*/  BRA `(.L_x_120) ;  /* 0xfffffff4008c7947 */ /* 0x000fea000383ffff */
.L_x_121:
[----:B------:R-:W-:-:S00]  /*5830*/  BRA `(.L_x_121) ;  /* 0xfffffffc00fc7947 */ /* 0x000fc0000383ffff */
[----:B------:R-:W-:-:S00]  /*5840*/  NOP ;  /* 0x0000000000007918 */ /* 0x000fc00000000000 */
        /* <DEDUP_REMOVED lines=11> */
.L_x_122:


//--------------------- .nv.global.init           --------------------------
	.section	.nv.global.init,"aw",@progbits
.nv.global.init:
	.type		$str$22,@object
	.size		$str$22,($str$23 - $str$22)
$str$22:
        /*0000*/ 	.byte	0x6b, 0x5f, 0x74, 0x69, 0x6c, 0x65, 0x5f, 0x63, 0x6f, 0x75, 0x6e, 0x74, 0x20, 0x3e, 0x3d, 0x20
        /*0010*/ 	.byte	0x31, 0x00
	.type		$str$23,@object
	.size		$str$23,(__unnamed_1 - $str$23)
$str$23:
        /*0012*/ 	.byte	0x2f, 0x74, 0x6d, 0x70, 0x2f, 0x63, 0x75, 0x74, 0x6c, 0x61, 0x73, 0x73, 0x5f, 0x73, 0x77, 0x65
        /*0022*/ 	.byte	0x65, 0x70, 0x5f, 0x73, 0x72, 0x63, 0x2f, 0x69, 0x6e, 0x63, 0x6c, 0x75, 0x64, 0x65, 0x2f, 0x63
        /*0032*/ 	.byte	0x75, 0x74, 0x6c, 0x61, 0x73, 0x73, 0x2f, 0x67, 0x65, 0x6d, 0x6d, 0x2f, 0x63, 0x6f, 0x6c, 0x6c
        /*0042*/ 	.byte	0x65, 0x63, 0x74, 0x69, 0x76, 0x65, 0x2f, 0x73, 0x6d, 0x39, 0x30, 0x5f, 0x6d, 0x6d, 0x61, 0x5f
        /*0052*/ 	.byte	0x74, 0x6d, 0x61, 0x5f, 0x67, 0x6d, 0x6d, 0x61, 0x5f, 0x73, 0x73, 0x5f, 0x77, 0x61, 0x72, 0x70
        /*0062*/ 	.byte	0x73, 0x70, 0x65, 0x63, 0x69, 0x61, 0x6c, 0x69, 0x7a, 0x65, 0x64, 0x2e, 0x68, 0x70, 0x70, 0x00
	.type		__unnamed_1,@object
	.size		__unnamed_1,(.L_0 - __unnamed_1)
__unnamed_1:
        /*0072*/ 	.byte	0x76, 0x6f, 0x69, 0x64, 0x20, 0x63, 0x75, 0x74, 0x6c, 0x61, 0x73, 0x73, 0x3a, 0x3a, 0x67, 0x65
        /* <DEDUP_REMOVED lines=180> */
.L_0:


//--------------------- .nv.shared._ZN7cutlass13device_kernelINS_4gemm6kernel13GemmUniversalIN4cute5tupleIJiiiiEEENS1_10collective13CollectiveMmaINS1_34MainloopSm90TmaGmmaWarpSpecializedILi22ENS5_IJNS4_1CILi1EEESB_SB_EEENS1_32KernelTmaWarpSpecializedPingpongEEENS5_IJNSA_ILi64EEENSA_ILi16EEESF_EEENS_10bfloat16_tENS5_IJSB_llEEESI_SJ_NS4_8TiledMMAINS4_8MMA_AtomIJNS4_4SM904GMMA27MMA_64x16x16_F32BF16BF16_SSILNSN_5MajorE1ELSP_1ELNSN_7ScaleInE1ELSQ_1EEEEEENS4_6LayoutISC_NS5_IJNSA_ILi0EEESU_SU_EEEEENS5_IJNS4_10UnderscoreESX_SX_EEEEENS4_13SM90_TMA_LOADENS4_14ComposedLayoutINS4_7SwizzleILi3ELi4ELi3EEENS4_18smem_ptr_flag_bitsILi16EEENST_INS5_IJSF_NSA_ILi8EEEEEENS5_IJSB_SF_EEEEEEEvNS4_8identityES10_NS11_INS12_ILi1ELi4ELi3EEES15_NST_INS5_IJSG_S16_EEENS5_IJSB_SG_EEEEEEEvS1B_EENS_8epilogue10collective6detail29Sm90TmaWarpSpecializedAdapterINS1J_15DefaultEpilogueISI_NS5_IJlSB_lEEES1N_NS1I_6thread17LinearCombinationISI_Li1EffLNS1O_9ScaleType4KindE0ELNS_15FloatRoundStyleE2ESI_EENS1_15EpilogueDefaultEEEEEvvEEEEvNT_6ParamsE --------------------------
	.section	.nv.shared._ZN7cutlass13device_kernelINS_4gemm6kernel13GemmUniversalIN4cute5tupleIJiiiiEEENS1_10collective13CollectiveMmaINS1_34MainloopSm90TmaGmmaWarpSpecializedILi22ENS5_IJNS4_1CILi1EEESB_SB_EEENS1_32KernelTmaWarpSpecializedPingpongEEENS5_IJNSA_ILi64EEENSA_ILi16EEESF_EEENS_10bfloat16_tENS5_IJSB_llEEESI_SJ_NS4_8TiledMMAINS4_8MMA_AtomIJNS4_4SM904GMMA27MMA_64x16x16_F32BF16BF16_SSILNSN_5MajorE1ELSP_1ELNSN_7ScaleInE1ELSQ_1EEEEEENS4_6LayoutISC_NS5_IJNSA_ILi0EEESU_SU_EEEEENS5_IJNS4_10UnderscoreESX_SX_EEEEENS4_13SM90_TMA_LOADENS4_14ComposedLayoutINS4_7SwizzleILi3ELi4ELi3EEENS4_18smem_ptr_flag_bitsILi16EEENST_INS5_IJSF_NSA_ILi8EEEEEENS5_IJSB_SF_EEEEEEEvNS4_8identityES10_NS11_INS12_ILi1ELi4ELi3EEES15_NST_INS5_IJSG_S16_EEENS5_IJSB_SG_EEEEEEEvS1B_EENS_8epilogue10collective6detail29Sm90TmaWarpSpecializedAdapterINS1J_15DefaultEpilogueISI_NS5_IJlSB_lEEES1N_NS1I_6thread17LinearCombinationISI_Li1EffLNS1O_9ScaleType4KindE0ELNS_15FloatRoundStyleE2ESI_EENS1_15EpilogueDefaultEEEEEvvEEEEvNT_6ParamsE,"aw",@nobits
	.sectionflags	@""
	.align	16
	.zero		1024


//--------------------- .nv.shared.reserved.0     --------------------------
	.section	.nv.shared.reserved.0,"aw",@nobits
	.weak		__nv_reservedSMEM_offset_0_alias
	.size		__nv_reservedSMEM_offset_0_alias, 0, 0
	.other		__nv_reservedSMEM_offset_0_alias,@"STO_CUDA_RESERVED_SHARED STV_DEFAULT"
__nv_reservedSMEM_offset_0_alias:
	.zero		0


//--------------------- .nv.global                --------------------------
	.section	.nv.global,"aw",@nobits
.nv.global:
	.type		_ZN39_INTERNAL_8edc37c6_4_k_cu_1b08ddbb_28514cute1_E,@object
	.size		_ZN39_INTERNAL_8edc37c6_4_k_cu_1b08ddbb_28514cute1_E,(_ZN39_INTERNAL_8edc37c6_4_k_cu_1b08ddbb_28514cuda3std3__45__cpo6cbeginE - _ZN39_INTERNAL_8edc37c6_4_k_cu_1b08ddbb_28514cute1_E)
_ZN39_INTERNAL_8edc37c6_4_k_cu_1b08ddbb_28514cute1_E:
	.zero		1
	.type		_ZN39_INTERNAL_8edc37c6_4_k_cu_1b08ddbb_28514cuda3std3__45__cpo6cbeginE,@object
	.size		_ZN39_INTERNAL_8edc37c6_4_k_cu_1b08ddbb_28514cuda3std3__45__cpo6cbeginE,(_ZN39_INTERNAL_8edc37c6_4_k_cu_1b08ddbb_28514cuda3std3__48in_placeE - _ZN39_INTERNAL_8edc37c6_4_k_cu_1b08ddbb_28514cuda3std3__45__cpo6cbeginE)
_ZN39_INTERNAL_8edc37c6_4_k_cu_1b08ddbb_28514cuda3std3__45__cpo6cbeginE:
	.zero		1
	.type		_ZN39_INTERNAL_8edc37c6_4_k_cu_1b08ddbb_28514cuda3std3__48in_placeE,@object
	.size		_ZN39_INTERNAL_8edc37c6_4_k_cu_1b08ddbb_28514cuda3std3__48in_placeE,(_ZN39_INTERNAL_8edc37c6_4_k_cu_1b08ddbb_28514cuda3std6ranges3__45__cpo9iter_moveE - _ZN39_INTERNAL_8edc37c6_4_k_cu_1b08ddbb_28514cuda3std3__48in_placeE)
_ZN39_INTERNAL_8edc37c6_4_k_cu_1b08ddbb_28514cuda3std3__48in_placeE:
	.zero		1
	.type		_ZN39_INTERNAL_8edc37c6_4_k_cu_1b08ddbb_28514cuda3std6ranges3__45__cpo9iter_moveE,@object
	.size		_ZN39_INTERNAL_8edc37c6_4_k_cu_1b08ddbb_28514cuda3std6ranges3__45__cpo9iter_moveE,(_ZN39_INTERNAL_8edc37c6_4_k_cu_1b08ddbb_28514cuda3std3__45__cpo5beginE - _ZN39_INTERNAL_8edc37c6_4_k_cu_1b08ddbb_28514cuda3std6ranges3__45__cpo9iter_moveE)
_ZN39_INTERNAL_8edc37c6_4_k_cu_1b08ddbb_28514cuda3std6ranges3__45__cpo9iter_moveE:
	.zero		1
	.type		_ZN39_INTERNAL_8edc37c6_4_k_cu_1b08ddbb_28514cuda3std3__45__cpo5beginE,@object
	.size		_ZN39_INTERNAL_8edc37c6_4_k_cu_1b08ddbb_28514cuda3std3__45__cpo5beginE,(_ZN39_INTERNAL_8edc37c6_4_k_cu_1b08ddbb_28514cuda3std3__441_GLOBAL__N__8edc37c6_4_k_cu_1b08ddbb_28516ignoreE - _ZN39_INTERNAL_8edc37c6_4_k_cu_1b08ddbb_28514cuda3std3__45__cpo5beginE)
_ZN39_INTERNAL_8edc37c6_4_k_cu_1b08ddbb_28514cuda3std3__45__cpo5beginE:
	.zero		1
	.type		_ZN39_INTERNAL_8edc37c6_4_k_cu_1b08ddbb_28514cuda3std3__441_GLOBAL__N__8edc37c6_4_k_cu_1b08ddbb_28516ignoreE,@object
	.size		_ZN39_INTERNAL_8edc37c6_4_k_cu_1b08ddbb_28514cuda3std3__441_GLOBAL__N__8edc37c6_4_k_cu_1b08ddbb_28516ignoreE,(_ZN39_INTERNAL_8edc37c6_4_k_cu_1b08ddbb_28514cute7productE - _ZN39_INTERNAL_8edc37c6_4_k_cu_1b08ddbb_28514cuda3std3__441_GLOBAL__N__8edc37c6_4_k_cu_1b08ddbb_28516ignoreE)
_ZN39_INTERNAL_8edc37c6_4_k_cu_1b08ddbb_28514cuda3std3__441_GLOBAL__N__8edc37c6_4_k_cu_1b08ddbb_28516ignoreE:
	.zero		1
	.type		_ZN39_INTERNAL_8edc37c6_4_k_cu_1b08ddbb_28514cute7productE,@object
	.size		_ZN39_INTERNAL_8edc37c6_4_k_cu_1b08ddbb_28514cute7productE,(_ZN39_INTERNAL_8edc37c6_4_k_cu_1b08ddbb_28514cuda3std3__45__cpo3endE - _ZN39_INTERNAL_8edc37c6_4_k_cu_1b08ddbb_28514cute7productE)
_ZN39_INTERNAL_8edc37c6_4_k_cu_1b08ddbb_28514cute7productE:
	.zero		1
	.type		_ZN39_INTERNAL_8edc37c6_4_k_cu_1b08ddbb_28514cuda3std3__45__cpo3endE,@object
	.size		_ZN39_INTERNAL_8edc37c6_4_k_cu_1b08ddbb_28514cuda3std3__45__cpo3endE,(_ZN39_INTERNAL_8edc37c6_4_k_cu_1b08ddbb_28514cuda3std3__419piecewise_constructE - _ZN39_INTERNAL_8edc37c6_4_k_cu_1b08ddbb_28514cuda3std3__45__cpo3endE)
_ZN39_INTERNAL_8edc37c6_4_k_cu_1b08ddbb_28514cuda3std3__45__cpo3endE:
	.zero		1
	.type		_ZN39_INTERNAL_8edc37c6_4_k_cu_1b08ddbb_28514cuda3std3__419piecewise_constructE,@object
	.size		_ZN39_INTERNAL_8edc37c6_4_k_cu_1b08ddbb_28514cuda3std3__419piecewise_constructE,(_ZN39_INTERNAL_8edc37c6_4_k_cu_1b08ddbb_28514cuda3std3__45__cpo4cendE - _ZN39_INTERNAL_8edc37c6_4_k_cu_1b08ddbb_28514cuda3std3__419piecewise_constructE)
_ZN39_INTERNAL_8edc37c6_4_k_cu_1b08ddbb_28514cuda3std3__419piecewise_constructE:
	.zero		1
	.type		_ZN39_INTERNAL_8edc37c6_4_k_cu_1b08ddbb_28514cuda3std3__45__cpo4cendE,@object
	.size		_ZN39_INTERNAL_8edc37c6_4_k_cu_1b08ddbb_28514cuda3std3__45__cpo4cendE,(_ZN39_INTERNAL_8edc37c6_4_k_cu_1b08ddbb_28514cuda3std6ranges3__45__cpo4swapE - _ZN39_INTERNAL_8edc37c6_4_k_cu_1b08ddbb_28514cuda3std3__45__cpo4cendE)
_ZN39_INTERNAL_8edc37c6_4_k_cu_1b08ddbb_28514cuda3std3__45__cpo4cendE:
	.zero		1
	.type		_ZN39_INTERNAL_8edc37c6_4_k_cu_1b08ddbb_28514cuda3std6ranges3__45__cpo4swapE,@object
	.size		_ZN39_INTERNAL_8edc37c6_4_k_cu_1b08ddbb_28514cuda3std6ranges3__45__cpo4swapE,(.L_8 - _ZN39_INTERNAL_8edc37c6_4_k_cu_1b08ddbb_28514cuda3std6ranges3__45__cpo4swapE)
_ZN39_INTERNAL_8edc37c6_4_k_cu_1b08ddbb_28514cuda3std6ranges3__45__cpo4swapE:
	.zero		1
.L_8:


//--------------------- .nv.constant0._ZN7cutlass13device_kernelINS_4gemm6kernel13GemmUniversalIN4cute5tupleIJiiiiEEENS1_10collective13CollectiveMmaINS1_34MainloopSm90TmaGmmaWarpSpecializedILi22ENS5_IJNS4_1CILi1EEESB_SB_EEENS1_32KernelTmaWarpSpecializedPingpongEEENS5_IJNSA_ILi64EEENSA_ILi16EEESF_EEENS_10bfloat16_tENS5_IJSB_llEEESI_SJ_NS4_8TiledMMAINS4_8MMA_AtomIJNS4_4SM904GMMA27MMA_64x16x16_F32BF16BF16_SSILNSN_5MajorE1ELSP_1ELNSN_7ScaleInE1ELSQ_1EEEEEENS4_6LayoutISC_NS5_IJNSA_ILi0EEESU_SU_EEEEENS5_IJNS4_10UnderscoreESX_SX_EEEEENS4_13SM90_TMA_LOADENS4_14ComposedLayoutINS4_7SwizzleILi3ELi4ELi3EEENS4_18smem_ptr_flag_bitsILi16EEENST_INS5_IJSF_NSA_ILi8EEEEEENS5_IJSB_SF_EEEEEEEvNS4_8identityES10_NS11_INS12_ILi1ELi4ELi3EEES15_NST_INS5_IJSG_S16_EEENS5_IJSB_SG_EEEEEEEvS1B_EENS_8epilogue10collective6detail29Sm90TmaWarpSpecializedAdapterINS1J_15DefaultEpilogueISI_NS5_IJlSB_lEEES1N_NS1I_6thread17LinearCombinationISI_Li1EffLNS1O_9ScaleType4KindE0ELNS_15FloatRoundStyleE2ESI_EENS1_15EpilogueDefaultEEEEEvvEEEEvNT_6ParamsE --------------------------
	.section	.nv.constant0._ZN7cutlass13device_kernelINS_4gemm6kernel13GemmUniversalIN4cute5tupleIJiiiiEEENS1_10collective13CollectiveMmaINS1_34MainloopSm90TmaGmmaWarpSpecializedILi22ENS5_IJNS4_1CILi1EEESB_SB_EEENS1_32KernelTmaWarpSpecializedPingpongEEENS5_IJNSA_ILi64EEENSA_ILi16EEESF_EEENS_10bfloat16_tENS5_IJSB_llEEESI_SJ_NS4_8TiledMMAINS4_8MMA_AtomIJNS4_4SM904GMMA27MMA_64x16x16_F32BF16BF16_SSILNSN_5MajorE1ELSP_1ELNSN_7ScaleInE1ELSQ_1EEEEEENS4_6LayoutISC_NS5_IJNSA_ILi0EEESU_SU_EEEEENS5_IJNS4_10UnderscoreESX_SX_EEEEENS4_13SM90_TMA_LOADENS4_14ComposedLayoutINS4_7SwizzleILi3ELi4ELi3EEENS4_18smem_ptr_flag_bitsILi16EEENST_INS5_IJSF_NSA_ILi8EEEEEENS5_IJSB_SF_EEEEEEEvNS4_8identityES10_NS11_INS12_ILi1ELi4ELi3EEES15_NST_INS5_IJSG_S16_EEENS5_IJSB_SG_EEEEEEEvS1B_EENS_8epilogue10collective6detail29Sm90TmaWarpSpecializedAdapterINS1J_15DefaultEpilogueISI_NS5_IJlSB_lEEES1N_NS1I_6thread17LinearCombinationISI_Li1EffLNS1O_9ScaleType4KindE0ELNS_15FloatRoundStyleE2ESI_EENS1_15EpilogueDefaultEEEEEvvEEEEvNT_6ParamsE,"a",@progbits
	.sectionflags	@""
	.align	4
.nv.constant0._ZN7cutlass13device_kernelINS_4gemm6kernel13GemmUniversalIN4cute5tupleIJiiiiEEENS1_10collective13CollectiveMmaINS1_34MainloopSm90TmaGmmaWarpSpecializedILi22ENS5_IJNS4_1CILi1EEESB_SB_EEENS1_32KernelTmaWarpSpecializedPingpongEEENS5_IJNSA_ILi64EEENSA_ILi16EEESF_EEENS_10bfloat16_tENS5_IJSB_llEEESI_SJ_NS4_8TiledMMAINS4_8MMA_AtomIJNS4_4SM904GMMA27MMA_64x16x16_F32BF16BF16_SSILNSN_5MajorE1ELSP_1ELNSN_7ScaleInE1ELSQ_1EEEEEENS4_6LayoutISC_NS5_IJNSA_ILi0EEESU_SU_EEEEENS5_IJNS4_10UnderscoreESX_SX_EEEEENS4_13SM90_TMA_LOADENS4_14ComposedLayoutINS4_7SwizzleILi3ELi4ELi3EEENS4_18smem_ptr_flag_bitsILi16EEENST_INS5_IJSF_NSA_ILi8EEEEEENS5_IJSB_SF_EEEEEEEvNS4_8identityES10_NS11_INS12_ILi1ELi4ELi3EEES15_NST_INS5_IJSG_S16_EEENS5_IJSB_SG_EEEEEEEvS1B_EENS_8epilogue10collective6detail29Sm90TmaWarpSpecializedAdapterINS1J_15DefaultEpilogueISI_NS5_IJlSB_lEEES1N_NS1I_6thread17LinearCombinationISI_Li1EffLNS1O_9ScaleType4KindE0ELNS_15FloatRoundStyleE2ESI_EENS1_15EpilogueDefaultEEEEEvvEEEEvNT_6ParamsE:
	.zero		1664


//--------------------- SYMBOLS --------------------------

	.type		.nv.reservedSmem.offset0,@object
	.size		.nv.reservedSmem.offset0,0x4
	.type		__assertfail,@function
